//
// Generated by NVIDIA NVVM Compiler
//
// Compiler Build ID: CL-36424714
// Cuda compilation tools, release 13.0, V13.0.88
// Based on NVVM 20.0.0
//

.version 9.0
.target sm_100
.address_size 64

	// .globl	_Z5equalIfEvPT_S1_S1_i

.visible .entry _Z5equalIfEvPT_S1_S1_i(
	.param .u64 .ptr .align 1 _Z5equalIfEvPT_S1_S1_i_param_0,
	.param .u64 .ptr .align 1 _Z5equalIfEvPT_S1_S1_i_param_1,
	.param .u64 .ptr .align 1 _Z5equalIfEvPT_S1_S1_i_param_2,
	.param .u32 _Z5equalIfEvPT_S1_S1_i_param_3
)
{
	.reg .pred 	%p<3>;
	.reg .b32 	%r<6>;
	.reg .b32 	%f<4>;
	.reg .b64 	%rd<11>;

	ld.param.u64 	%rd1, [_Z5equalIfEvPT_S1_S1_i_param_0];
	ld.param.u64 	%rd2, [_Z5equalIfEvPT_S1_S1_i_param_1];
	ld.param.u64 	%rd3, [_Z5equalIfEvPT_S1_S1_i_param_2];
	ld.param.u32 	%r2, [_Z5equalIfEvPT_S1_S1_i_param_3];
	mov.u32 	%r3, %tid.x;
	mov.u32 	%r4, %ctaid.x;
	mov.u32 	%r5, %ntid.x;
	mad.lo.s32 	%r1, %r4, %r5, %r3;
	setp.ge.u32 	%p1, %r1, %r2;
	@%p1 bra 	$L__BB0_2;
	cvta.to.global.u64 	%rd4, %rd1;
	cvta.to.global.u64 	%rd5, %rd2;
	cvta.to.global.u64 	%rd6, %rd3;
	mul.wide.u32 	%rd7, %r1, 4;
	add.s64 	%rd8, %rd4, %rd7;
	ld.global.f32 	%f1, [%rd8];
	add.s64 	%rd9, %rd5, %rd7;
	ld.global.f32 	%f2, [%rd9];
	setp.eq.f32 	%p2, %f1, %f2;
	selp.f32 	%f3, 0f3F800000, 0f00000000, %p2;
	add.s64 	%rd10, %rd6, %rd7;
	st.global.f32 	[%rd10], %f3;
$L__BB0_2:
	ret;

}
	// .globl	_Z5equalIiEvPT_S1_S1_i
.visible .entry _Z5equalIiEvPT_S1_S1_i(
	.param .u64 .ptr .align 1 _Z5equalIiEvPT_S1_S1_i_param_0,
	.param .u64 .ptr .align 1 _Z5equalIiEvPT_S1_S1_i_param_1,
	.param .u64 .ptr .align 1 _Z5equalIiEvPT_S1_S1_i_param_2,
	.param .u32 _Z5equalIiEvPT_S1_S1_i_param_3
)
{
	.reg .pred 	%p<3>;
	.reg .b32 	%r<9>;
	.reg .b64 	%rd<11>;

	ld.param.u64 	%rd1, [_Z5equalIiEvPT_S1_S1_i_param_0];
	ld.param.u64 	%rd2, [_Z5equalIiEvPT_S1_S1_i_param_1];
	ld.param.u64 	%rd3, [_Z5equalIiEvPT_S1_S1_i_param_2];
	ld.param.u32 	%r2, [_Z5equalIiEvPT_S1_S1_i_param_3];
	mov.u32 	%r3, %tid.x;
	mov.u32 	%r4, %ctaid.x;
	mov.u32 	%r5, %ntid.x;
	mad.lo.s32 	%r1, %r4, %r5, %r3;
	setp.ge.u32 	%p1, %r1, %r2;
	@%p1 bra 	$L__BB1_2;
	cvta.to.global.u64 	%rd4, %rd1;
	cvta.to.global.u64 	%rd5, %rd2;
	cvta.to.global.u64 	%rd6, %rd3;
	mul.wide.u32 	%rd7, %r1, 4;
	add.s64 	%rd8, %rd4, %rd7;
	ld.global.u32 	%r6, [%rd8];
	add.s64 	%rd9, %rd5, %rd7;
	ld.global.u32 	%r7, [%rd9];
	setp.eq.s32 	%p2, %r6, %r7;
	selp.u32 	%r8, 1, 0, %p2;
	add.s64 	%rd10, %rd6, %rd7;
	st.global.u32 	[%rd10], %r8;
$L__BB1_2:
	ret;

}
	// .globl	_Z13negativeEqualIfEvPT_S1_S1_i
.visible .entry _Z13negativeEqualIfEvPT_S1_S1_i(
	.param .u64 .ptr .align 1 _Z13negativeEqualIfEvPT_S1_S1_i_param_0,
	.param .u64 .ptr .align 1 _Z13negativeEqualIfEvPT_S1_S1_i_param_1,
	.param .u64 .ptr .align 1 _Z13negativeEqualIfEvPT_S1_S1_i_param_2,
	.param .u32 _Z13negativeEqualIfEvPT_S1_S1_i_param_3
)
{
	.reg .pred 	%p<3>;
	.reg .b32 	%r<6>;
	.reg .b32 	%f<4>;
	.reg .b64 	%rd<11>;

	ld.param.u64 	%rd1, [_Z13negativeEqualIfEvPT_S1_S1_i_param_0];
	ld.param.u64 	%rd2, [_Z13negativeEqualIfEvPT_S1_S1_i_param_1];
	ld.param.u64 	%rd3, [_Z13negativeEqualIfEvPT_S1_S1_i_param_2];
	ld.param.u32 	%r2, [_Z13negativeEqualIfEvPT_S1_S1_i_param_3];
	mov.u32 	%r3, %tid.x;
	mov.u32 	%r4, %ctaid.x;
	mov.u32 	%r5, %ntid.x;
	mad.lo.s32 	%r1, %r4, %r5, %r3;
	setp.ge.u32 	%p1, %r1, %r2;
	@%p1 bra 	$L__BB2_2;
	cvta.to.global.u64 	%rd4, %rd1;
	cvta.to.global.u64 	%rd5, %rd2;
	cvta.to.global.u64 	%rd6, %rd3;
	mul.wide.u32 	%rd7, %r1, 4;
	add.s64 	%rd8, %rd4, %rd7;
	ld.global.f32 	%f1, [%rd8];
	add.s64 	%rd9, %rd5, %rd7;
	ld.global.f32 	%f2, [%rd9];
	setp.neu.f32 	%p2, %f1, %f2;
	selp.f32 	%f3, 0f3F800000, 0f00000000, %p2;
	add.s64 	%rd10, %rd6, %rd7;
	st.global.f32 	[%rd10], %f3;
$L__BB2_2:
	ret;

}
	// .globl	_Z13negativeEqualIiEvPT_S1_S1_i
.visible .entry _Z13negativeEqualIiEvPT_S1_S1_i(
	.param .u64 .ptr .align 1 _Z13negativeEqualIiEvPT_S1_S1_i_param_0,
	.param .u64 .ptr .align 1 _Z13negativeEqualIiEvPT_S1_S1_i_param_1,
	.param .u64 .ptr .align 1 _Z13negativeEqualIiEvPT_S1_S1_i_param_2,
	.param .u32 _Z13negativeEqualIiEvPT_S1_S1_i_param_3
)
{
	.reg .pred 	%p<3>;
	.reg .b32 	%r<9>;
	.reg .b64 	%rd<11>;

	ld.param.u64 	%rd1, [_Z13negativeEqualIiEvPT_S1_S1_i_param_0];
	ld.param.u64 	%rd2, [_Z13negativeEqualIiEvPT_S1_S1_i_param_1];
	ld.param.u64 	%rd3, [_Z13negativeEqualIiEvPT_S1_S1_i_param_2];
	ld.param.u32 	%r2, [_Z13negativeEqualIiEvPT_S1_S1_i_param_3];
	mov.u32 	%r3, %tid.x;
	mov.u32 	%r4, %ctaid.x;
	mov.u32 	%r5, %ntid.x;
	mad.lo.s32 	%r1, %r4, %r5, %r3;
	setp.ge.u32 	%p1, %r1, %r2;
	@%p1 bra 	$L__BB3_2;
	cvta.to.global.u64 	%rd4, %rd1;
	cvta.to.global.u64 	%rd5, %rd2;
	cvta.to.global.u64 	%rd6, %rd3;
	mul.wide.u32 	%rd7, %r1, 4;
	add.s64 	%rd8, %rd4, %rd7;
	ld.global.u32 	%r6, [%rd8];
	add.s64 	%rd9, %rd5, %rd7;
	ld.global.u32 	%r7, [%rd9];
	setp.ne.s32 	%p2, %r6, %r7;
	selp.u32 	%r8, 1, 0, %p2;
	add.s64 	%rd10, %rd6, %rd7;
	st.global.u32 	[%rd10], %r8;
$L__BB3_2:
	ret;

}
	// .globl	_Z4lessIfEvPT_S1_S1_i
.visible .entry _Z4lessIfEvPT_S1_S1_i(
	.param .u64 .ptr .align 1 _Z4lessIfEvPT_S1_S1_i_param_0,
	.param .u64 .ptr .align 1 _Z4lessIfEvPT_S1_S1_i_param_1,
	.param .u64 .ptr .align 1 _Z4lessIfEvPT_S1_S1_i_param_2,
	.param .u32 _Z4lessIfEvPT_S1_S1_i_param_3
)
{
	.reg .pred 	%p<3>;
	.reg .b32 	%r<6>;
	.reg .b32 	%f<4>;
	.reg .b64 	%rd<11>;

	ld.param.u64 	%rd1, [_Z4lessIfEvPT_S1_S1_i_param_0];
	ld.param.u64 	%rd2, [_Z4lessIfEvPT_S1_S1_i_param_1];
	ld.param.u64 	%rd3, [_Z4lessIfEvPT_S1_S1_i_param_2];
	ld.param.u32 	%r2, [_Z4lessIfEvPT_S1_S1_i_param_3];
	mov.u32 	%r3, %tid.x;
	mov.u32 	%r4, %ctaid.x;
	mov.u32 	%r5, %ntid.x;
	mad.lo.s32 	%r1, %r4, %r5, %r3;
	setp.ge.u32 	%p1, %r1, %r2;
	@%p1 bra 	$L__BB4_2;
	cvta.to.global.u64 	%rd4, %rd1;
	cvta.to.global.u64 	%rd5, %rd2;
	cvta.to.global.u64 	%rd6, %rd3;
	mul.wide.u32 	%rd7, %r1, 4;
	add.s64 	%rd8, %rd4, %rd7;
	ld.global.f32 	%f1, [%rd8];
	add.s64 	%rd9, %rd5, %rd7;
	ld.global.f32 	%f2, [%rd9];
	setp.lt.f32 	%p2, %f1, %f2;
	selp.f32 	%f3, 0f3F800000, 0f00000000, %p2;
	add.s64 	%rd10, %rd6, %rd7;
	st.global.f32 	[%rd10], %f3;
$L__BB4_2:
	ret;

}
	// .globl	_Z4lessIiEvPT_S1_S1_i
.visible .entry _Z4lessIiEvPT_S1_S1_i(
	.param .u64 .ptr .align 1 _Z4lessIiEvPT_S1_S1_i_param_0,
	.param .u64 .ptr .align 1 _Z4lessIiEvPT_S1_S1_i_param_1,
	.param .u64 .ptr .align 1 _Z4lessIiEvPT_S1_S1_i_param_2,
	.param .u32 _Z4lessIiEvPT_S1_S1_i_param_3
)
{
	.reg .pred 	%p<3>;
	.reg .b32 	%r<9>;
	.reg .b64 	%rd<11>;

	ld.param.u64 	%rd1, [_Z4lessIiEvPT_S1_S1_i_param_0];
	ld.param.u64 	%rd2, [_Z4lessIiEvPT_S1_S1_i_param_1];
	ld.param.u64 	%rd3, [_Z4lessIiEvPT_S1_S1_i_param_2];
	ld.param.u32 	%r2, [_Z4lessIiEvPT_S1_S1_i_param_3];
	mov.u32 	%r3, %tid.x;
	mov.u32 	%r4, %ctaid.x;
	mov.u32 	%r5, %ntid.x;
	mad.lo.s32 	%r1, %r4, %r5, %r3;
	setp.ge.u32 	%p1, %r1, %r2;
	@%p1 bra 	$L__BB5_2;
	cvta.to.global.u64 	%rd4, %rd1;
	cvta.to.global.u64 	%rd5, %rd2;
	cvta.to.global.u64 	%rd6, %rd3;
	mul.wide.u32 	%rd7, %r1, 4;
	add.s64 	%rd8, %rd4, %rd7;
	ld.global.u32 	%r6, [%rd8];
	add.s64 	%rd9, %rd5, %rd7;
	ld.global.u32 	%r7, [%rd9];
	setp.lt.s32 	%p2, %r6, %r7;
	selp.u32 	%r8, 1, 0, %p2;
	add.s64 	%rd10, %rd6, %rd7;
	st.global.u32 	[%rd10], %r8;
$L__BB5_2:
	ret;

}
	// .globl	_Z7greaterIfEvPT_S1_S1_i
.visible .entry _Z7greaterIfEvPT_S1_S1_i(
	.param .u64 .ptr .align 1 _Z7greaterIfEvPT_S1_S1_i_param_0,
	.param .u64 .ptr .align 1 _Z7greaterIfEvPT_S1_S1_i_param_1,
	.param .u64 .ptr .align 1 _Z7greaterIfEvPT_S1_S1_i_param_2,
	.param .u32 _Z7greaterIfEvPT_S1_S1_i_param_3
)
{
	.reg .pred 	%p<3>;
	.reg .b32 	%r<6>;
	.reg .b32 	%f<4>;
	.reg .b64 	%rd<11>;

	ld.param.u64 	%rd1, [_Z7greaterIfEvPT_S1_S1_i_param_0];
	ld.param.u64 	%rd2, [_Z7greaterIfEvPT_S1_S1_i_param_1];
	ld.param.u64 	%rd3, [_Z7greaterIfEvPT_S1_S1_i_param_2];
	ld.param.u32 	%r2, [_Z7greaterIfEvPT_S1_S1_i_param_3];
	mov.u32 	%r3, %tid.x;
	mov.u32 	%r4, %ctaid.x;
	mov.u32 	%r5, %ntid.x;
	mad.lo.s32 	%r1, %r4, %r5, %r3;
	setp.ge.u32 	%p1, %r1, %r2;
	@%p1 bra 	$L__BB6_2;
	cvta.to.global.u64 	%rd4, %rd1;
	cvta.to.global.u64 	%rd5, %rd2;
	cvta.to.global.u64 	%rd6, %rd3;
	mul.wide.u32 	%rd7, %r1, 4;
	add.s64 	%rd8, %rd4, %rd7;
	ld.global.f32 	%f1, [%rd8];
	add.s64 	%rd9, %rd5, %rd7;
	ld.global.f32 	%f2, [%rd9];
	setp.gt.f32 	%p2, %f1, %f2;
	selp.f32 	%f3, 0f3F800000, 0f00000000, %p2;
	add.s64 	%rd10, %rd6, %rd7;
	st.global.f32 	[%rd10], %f3;
$L__BB6_2:
	ret;

}
	// .globl	_Z7greaterIiEvPT_S1_S1_i
.visible .entry _Z7greaterIiEvPT_S1_S1_i(
	.param .u64 .ptr .align 1 _Z7greaterIiEvPT_S1_S1_i_param_0,
	.param .u64 .ptr .align 1 _Z7greaterIiEvPT_S1_S1_i_param_1,
	.param .u64 .ptr .align 1 _Z7greaterIiEvPT_S1_S1_i_param_2,
	.param .u32 _Z7greaterIiEvPT_S1_S1_i_param_3
)
{
	.reg .pred 	%p<3>;
	.reg .b32 	%r<9>;
	.reg .b64 	%rd<11>;

	ld.param.u64 	%rd1, [_Z7greaterIiEvPT_S1_S1_i_param_0];
	ld.param.u64 	%rd2, [_Z7greaterIiEvPT_S1_S1_i_param_1];
	ld.param.u64 	%rd3, [_Z7greaterIiEvPT_S1_S1_i_param_2];
	ld.param.u32 	%r2, [_Z7greaterIiEvPT_S1_S1_i_param_3];
	mov.u32 	%r3, %tid.x;
	mov.u32 	%r4, %ctaid.x;
	mov.u32 	%r5, %ntid.x;
	mad.lo.s32 	%r1, %r4, %r5, %r3;
	setp.ge.u32 	%p1, %r1, %r2;
	@%p1 bra 	$L__BB7_2;
	cvta.to.global.u64 	%rd4, %rd1;
	cvta.to.global.u64 	%rd5, %rd2;
	cvta.to.global.u64 	%rd6, %rd3;
	mul.wide.u32 	%rd7, %r1, 4;
	add.s64 	%rd8, %rd4, %rd7;
	ld.global.u32 	%r6, [%rd8];
	add.s64 	%rd9, %rd5, %rd7;
	ld.global.u32 	%r7, [%rd9];
	setp.gt.s32 	%p2, %r6, %r7;
	selp.u32 	%r8, 1, 0, %p2;
	add.s64 	%rd10, %rd6, %rd7;
	st.global.u32 	[%rd10], %r8;
$L__BB7_2:
	ret;

}
	// .globl	_Z9lessEqualIfEvPT_S1_S1_i
.visible .entry _Z9lessEqualIfEvPT_S1_S1_i(
	.param .u64 .ptr .align 1 _Z9lessEqualIfEvPT_S1_S1_i_param_0,
	.param .u64 .ptr .align 1 _Z9lessEqualIfEvPT_S1_S1_i_param_1,
	.param .u64 .ptr .align 1 _Z9lessEqualIfEvPT_S1_S1_i_param_2,
	.param .u32 _Z9lessEqualIfEvPT_S1_S1_i_param_3
)
{
	.reg .pred 	%p<3>;
	.reg .b32 	%r<6>;
	.reg .b32 	%f<4>;
	.reg .b64 	%rd<11>;

	ld.param.u64 	%rd1, [_Z9lessEqualIfEvPT_S1_S1_i_param_0];
	ld.param.u64 	%rd2, [_Z9lessEqualIfEvPT_S1_S1_i_param_1];
	ld.param.u64 	%rd3, [_Z9lessEqualIfEvPT_S1_S1_i_param_2];
	ld.param.u32 	%r2, [_Z9lessEqualIfEvPT_S1_S1_i_param_3];
	mov.u32 	%r3, %tid.x;
	mov.u32 	%r4, %ctaid.x;
	mov.u32 	%r5, %ntid.x;
	mad.lo.s32 	%r1, %r4, %r5, %r3;
	setp.ge.u32 	%p1, %r1, %r2;
	@%p1 bra 	$L__BB8_2;
	cvta.to.global.u64 	%rd4, %rd1;
	cvta.to.global.u64 	%rd5, %rd2;
	cvta.to.global.u64 	%rd6, %rd3;
	mul.wide.u32 	%rd7, %r1, 4;
	add.s64 	%rd8, %rd4, %rd7;
	ld.global.f32 	%f1, [%rd8];
	add.s64 	%rd9, %rd5, %rd7;
	ld.global.f32 	%f2, [%rd9];
	setp.le.f32 	%p2, %f1, %f2;
	selp.f32 	%f3, 0f3F800000, 0f00000000, %p2;
	add.s64 	%rd10, %rd6, %rd7;
	st.global.f32 	[%rd10], %f3;
$L__BB8_2:
	ret;

}
	// .globl	_Z9lessEqualIiEvPT_S1_S1_i
.visible .entry _Z9lessEqualIiEvPT_S1_S1_i(
	.param .u64 .ptr .align 1 _Z9lessEqualIiEvPT_S1_S1_i_param_0,
	.param .u64 .ptr .align 1 _Z9lessEqualIiEvPT_S1_S1_i_param_1,
	.param .u64 .ptr .align 1 _Z9lessEqualIiEvPT_S1_S1_i_param_2,
	.param .u32 _Z9lessEqualIiEvPT_S1_S1_i_param_3
)
{
	.reg .pred 	%p<3>;
	.reg .b32 	%r<9>;
	.reg .b64 	%rd<11>;

	ld.param.u64 	%rd1, [_Z9lessEqualIiEvPT_S1_S1_i_param_0];
	ld.param.u64 	%rd2, [_Z9lessEqualIiEvPT_S1_S1_i_param_1];
	ld.param.u64 	%rd3, [_Z9lessEqualIiEvPT_S1_S1_i_param_2];
	ld.param.u32 	%r2, [_Z9lessEqualIiEvPT_S1_S1_i_param_3];
	mov.u32 	%r3, %tid.x;
	mov.u32 	%r4, %ctaid.x;
	mov.u32 	%r5, %ntid.x;
	mad.lo.s32 	%r1, %r4, %r5, %r3;
	setp.ge.u32 	%p1, %r1, %r2;
	@%p1 bra 	$L__BB9_2;
	cvta.to.global.u64 	%rd4, %rd1;
	cvta.to.global.u64 	%rd5, %rd2;
	cvta.to.global.u64 	%rd6, %rd3;
	mul.wide.u32 	%rd7, %r1, 4;
	add.s64 	%rd8, %rd4, %rd7;
	ld.global.u32 	%r6, [%rd8];
	add.s64 	%rd9, %rd5, %rd7;
	ld.global.u32 	%r7, [%rd9];
	setp.le.s32 	%p2, %r6, %r7;
	selp.u32 	%r8, 1, 0, %p2;
	add.s64 	%rd10, %rd6, %rd7;
	st.global.u32 	[%rd10], %r8;
$L__BB9_2:
	ret;

}
	// .globl	_Z12greaterEqualIfEvPT_S1_S1_i
.visible .entry _Z12greaterEqualIfEvPT_S1_S1_i(
	.param .u64 .ptr .align 1 _Z12greaterEqualIfEvPT_S1_S1_i_param_0,
	.param .u64 .ptr .align 1 _Z12greaterEqualIfEvPT_S1_S1_i_param_1,
	.param .u64 .ptr .align 1 _Z12greaterEqualIfEvPT_S1_S1_i_param_2,
	.param .u32 _Z12greaterEqualIfEvPT_S1_S1_i_param_3
)
{
	.reg .pred 	%p<3>;
	.reg .b32 	%r<6>;
	.reg .b32 	%f<4>;
	.reg .b64 	%rd<11>;

	ld.param.u64 	%rd1, [_Z12greaterEqualIfEvPT_S1_S1_i_param_0];
	ld.param.u64 	%rd2, [_Z12greaterEqualIfEvPT_S1_S1_i_param_1];
	ld.param.u64 	%rd3, [_Z12greaterEqualIfEvPT_S1_S1_i_param_2];
	ld.param.u32 	%r2, [_Z12greaterEqualIfEvPT_S1_S1_i_param_3];
	mov.u32 	%r3, %tid.x;
	mov.u32 	%r4, %ctaid.x;
	mov.u32 	%r5, %ntid.x;
	mad.lo.s32 	%r1, %r4, %r5, %r3;
	setp.ge.u32 	%p1, %r1, %r2;
	@%p1 bra 	$L__BB10_2;
	cvta.to.global.u64 	%rd4, %rd1;
	cvta.to.global.u64 	%rd5, %rd2;
	cvta.to.global.u64 	%rd6, %rd3;
	mul.wide.u32 	%rd7, %r1, 4;
	add.s64 	%rd8, %rd4, %rd7;
	ld.global.f32 	%f1, [%rd8];
	add.s64 	%rd9, %rd5, %rd7;
	ld.global.f32 	%f2, [%rd9];
	setp.ge.f32 	%p2, %f1, %f2;
	selp.f32 	%f3, 0f3F800000, 0f00000000, %p2;
	add.s64 	%rd10, %rd6, %rd7;
	st.global.f32 	[%rd10], %f3;
$L__BB10_2:
	ret;

}
	// .globl	_Z12greaterEqualIiEvPT_S1_S1_i
.visible .entry _Z12greaterEqualIiEvPT_S1_S1_i(
	.param .u64 .ptr .align 1 _Z12greaterEqualIiEvPT_S1_S1_i_param_0,
	.param .u64 .ptr .align 1 _Z12greaterEqualIiEvPT_S1_S1_i_param_1,
	.param .u64 .ptr .align 1 _Z12greaterEqualIiEvPT_S1_S1_i_param_2,
	.param .u32 _Z12greaterEqualIiEvPT_S1_S1_i_param_3
)
{
	.reg .pred 	%p<3>;
	.reg .b32 	%r<9>;
	.reg .b64 	%rd<11>;

	ld.param.u64 	%rd1, [_Z12greaterEqualIiEvPT_S1_S1_i_param_0];
	ld.param.u64 	%rd2, [_Z12greaterEqualIiEvPT_S1_S1_i_param_1];
	ld.param.u64 	%rd3, [_Z12greaterEqualIiEvPT_S1_S1_i_param_2];
	ld.param.u32 	%r2, [_Z12greaterEqualIiEvPT_S1_S1_i_param_3];
	mov.u32 	%r3, %tid.x;
	mov.u32 	%r4, %ctaid.x;
	mov.u32 	%r5, %ntid.x;
	mad.lo.s32 	%r1, %r4, %r5, %r3;
	setp.ge.u32 	%p1, %r1, %r2;
	@%p1 bra 	$L__BB11_2;
	cvta.to.global.u64 	%rd4, %rd1;
	cvta.to.global.u64 	%rd5, %rd2;
	cvta.to.global.u64 	%rd6, %rd3;
	mul.wide.u32 	%rd7, %r1, 4;
	add.s64 	%rd8, %rd4, %rd7;
	ld.global.u32 	%r6, [%rd8];
	add.s64 	%rd9, %rd5, %rd7;
	ld.global.u32 	%r7, [%rd9];
	setp.ge.s32 	%p2, %r6, %r7;
	selp.u32 	%r8, 1, 0, %p2;
	add.s64 	%rd10, %rd6, %rd7;
	st.global.u32 	[%rd10], %r8;
$L__BB11_2:
	ret;

}


// ===== COMPILED SASS (sm_100) =====

	.target	sm_100

	.elftype	@"ET_EXEC"


//--------------------- .note.nv.tkinfo           --------------------------
	.section	.note.nv.tkinfo,"",@"SHT_NOTE"
	.sectionflags	@"SHF_NOTE_NV_TKINFO"
	.tkinfo
        /*0018*/ 	.word	0x00000002
        /*0030*/ 	.string	""
        /*0030*/ 	.string	"ptxas"
        /*0030*/ 	.string	"Cuda compilation tools, release 13.0, V13.0.88"
        /*0030*/ 	.string	"Build cuda_13.0.r13.0/compiler.36424714_0"
        /*0030*/ 	.string	"-arch sm_100 -m 64 "



//--------------------- .note.nv.cuinfo           --------------------------
	.section	.note.nv.cuinfo,"",@"SHT_NOTE"
	.sectionflags	@"SHF_NOTE_NV_CUINFO"
        /*0018*/ 	.short	0x0002
        /*001a*/ 	.short	0x0064
        /*001c*/ 	.short	0x0082
	.zero		2


//--------------------- .nv.info                  --------------------------
	.section	.nv.info,"",@"SHT_CUDA_INFO"
	.align	4


	//----- nvinfo : EIATTR_REGCOUNT
	.align		4
        /*0000*/ 	.byte	0x04, 0x2f
        /*0002*/ 	.short	(.L_1 - .L_0)
	.align		4
.L_0:
        /*0004*/ 	.word	index@(_Z5equalIfEvPT_S1_S1_i)
        /*0008*/ 	.word	0x0000000c


	//----- nvinfo : EIATTR_FRAME_SIZE
	.align		4
.L_1:
        /*000c*/ 	.byte	0x04, 0x11
        /*000e*/ 	.short	(.L_3 - .L_2)
	.align		4
.L_2:
        /*0010*/ 	.word	index@(_Z5equalIfEvPT_S1_S1_i)
        /*0014*/ 	.word	0x00000000


	//----- nvinfo : EIATTR_REGCOUNT
	.align		4
.L_3:
        /*0018*/ 	.byte	0x04, 0x2f
        /*001a*/ 	.short	(.L_5 - .L_4)
	.align		4
.L_4:
        /*001c*/ 	.word	index@(_Z5equalIiEvPT_S1_S1_i)
        /*0020*/ 	.word	0x0000000c


	//----- nvinfo : EIATTR_FRAME_SIZE
	.align		4
.L_5:
        /*0024*/ 	.byte	0x04, 0x11
        /*0026*/ 	.short	(.L_7 - .L_6)
	.align		4
.L_6:
        /*0028*/ 	.word	index@(_Z5equalIiEvPT_S1_S1_i)
        /*002c*/ 	.word	0x00000000


	//----- nvinfo : EIATTR_REGCOUNT
	.align		4
.L_7:
        /*0030*/ 	.byte	0x04, 0x2f
        /*0032*/ 	.short	(.L_9 - .L_8)
	.align		4
.L_8:
        /*0034*/ 	.word	index@(_Z13negativeEqualIfEvPT_S1_S1_i)
        /*0038*/ 	.word	0x0000000c


	//----- nvinfo : EIATTR_FRAME_SIZE
	.align		4
.L_9:
        /*003c*/ 	.byte	0x04, 0x11
        /*003e*/ 	.short	(.L_11 - .L_10)
	.align		4
.L_10:
        /*0040*/ 	.word	index@(_Z13negativeEqualIfEvPT_S1_S1_i)
        /*0044*/ 	.word	0x00000000


	//----- nvinfo : EIATTR_REGCOUNT
	.align		4
.L_11:
        /*0048*/ 	.byte	0x04, 0x2f
        /*004a*/ 	.short	(.L_13 - .L_12)
	.align		4
.L_12:
        /*004c*/ 	.word	index@(_Z13negativeEqualIiEvPT_S1_S1_i)
        /*0050*/ 	.word	0x0000000c


	//----- nvinfo : EIATTR_FRAME_SIZE
	.align		4
.L_13:
        /*0054*/ 	.byte	0x04, 0x11
        /*0056*/ 	.short	(.L_15 - .L_14)
	.align		4
.L_14:
        /*0058*/ 	.word	index@(_Z13negativeEqualIiEvPT_S1_S1_i)
        /*005c*/ 	.word	0x00000000


	//----- nvinfo : EIATTR_REGCOUNT
	.align		4
.L_15:
        /*0060*/ 	.byte	0x04, 0x2f
        /*0062*/ 	.short	(.L_17 - .L_16)
	.align		4
.L_16:
        /*0064*/ 	.word	index@(_Z4lessIfEvPT_S1_S1_i)
        /*0068*/ 	.word	0x0000000c


	//----- nvinfo : EIATTR_FRAME_SIZE
	.align		4
.L_17:
        /*006c*/ 	.byte	0x04, 0x11
        /*006e*/ 	.short	(.L_19 - .L_18)
	.align		4
.L_18:
        /*0070*/ 	.word	index@(_Z4lessIfEvPT_S1_S1_i)
        /*0074*/ 	.word	0x00000000


	//----- nvinfo : EIATTR_REGCOUNT
	.align		4
.L_19:
        /*0078*/ 	.byte	0x04, 0x2f
        /*007a*/ 	.short	(.L_21 - .L_20)
	.align		4
.L_20:
        /*007c*/ 	.word	index@(_Z4lessIiEvPT_S1_S1_i)
        /*0080*/ 	.word	0x0000000c


	//----- nvinfo : EIATTR_FRAME_SIZE
	.align		4
.L_21:
        /*0084*/ 	.byte	0x04, 0x11
        /*0086*/ 	.short	(.L_23 - .L_22)
	.align		4
.L_22:
        /*0088*/ 	.word	index@(_Z4lessIiEvPT_S1_S1_i)
        /*008c*/ 	.word	0x00000000


	//----- nvinfo : EIATTR_REGCOUNT
	.align		4
.L_23:
        /*0090*/ 	.byte	0x04, 0x2f
        /*0092*/ 	.short	(.L_25 - .L_24)
	.align		4
.L_24:
        /*0094*/ 	.word	index@(_Z7greaterIfEvPT_S1_S1_i)
        /*0098*/ 	.word	0x0000000c


	//----- nvinfo : EIATTR_FRAME_SIZE
	.align		4
.L_25:
        /*009c*/ 	.byte	0x04, 0x11
        /*009e*/ 	.short	(.L_27 - .L_26)
	.align		4
.L_26:
        /*00a0*/ 	.word	index@(_Z7greaterIfEvPT_S1_S1_i)
        /*00a4*/ 	.word	0x00000000


	//----- nvinfo : EIATTR_REGCOUNT
	.align		4
.L_27:
        /*00a8*/ 	.byte	0x04, 0x2f
        /*00aa*/ 	.short	(.L_29 - .L_28)
	.align		4
.L_28:
        /*00ac*/ 	.word	index@(_Z7greaterIiEvPT_S1_S1_i)
        /*00b0*/ 	.word	0x0000000c


	//----- nvinfo : EIATTR_FRAME_SIZE
	.align		4
.L_29:
        /*00b4*/ 	.byte	0x04, 0x11
        /*00b6*/ 	.short	(.L_31 - .L_30)
	.align		4
.L_30:
        /*00b8*/ 	.word	index@(_Z7greaterIiEvPT_S1_S1_i)
        /*00bc*/ 	.word	0x00000000


	//----- nvinfo : EIATTR_REGCOUNT
	.align		4
.L_31:
        /*00c0*/ 	.byte	0x04, 0x2f
        /*00c2*/ 	.short	(.L_33 - .L_32)
	.align		4
.L_32:
        /*00c4*/ 	.word	index@(_Z9lessEqualIfEvPT_S1_S1_i)
        /*00c8*/ 	.word	0x0000000c


	//----- nvinfo : EIATTR_FRAME_SIZE
	.align		4
.L_33:
        /*00cc*/ 	.byte	0x04, 0x11
        /*00ce*/ 	.short	(.L_35 - .L_34)
	.align		4
.L_34:
        /*00d0*/ 	.word	index@(_Z9lessEqualIfEvPT_S1_S1_i)
        /*00d4*/ 	.word	0x00000000


	//----- nvinfo : EIATTR_REGCOUNT
	.align		4
.L_35:
        /*00d8*/ 	.byte	0x04, 0x2f
        /*00da*/ 	.short	(.L_37 - .L_36)
	.align		4
.L_36:
        /*00dc*/ 	.word	index@(_Z9lessEqualIiEvPT_S1_S1_i)
        /*00e0*/ 	.word	0x0000000c


	//----- nvinfo : EIATTR_FRAME_SIZE
	.align		4
.L_37:
        /*00e4*/ 	.byte	0x04, 0x11
        /*00e6*/ 	.short	(.L_39 - .L_38)
	.align		4
.L_38:
        /*00e8*/ 	.word	index@(_Z9lessEqualIiEvPT_S1_S1_i)
        /*00ec*/ 	.word	0x00000000


	//----- nvinfo : EIATTR_REGCOUNT
	.align		4
.L_39:
        /*00f0*/ 	.byte	0x04, 0x2f
        /*00f2*/ 	.short	(.L_41 - .L_40)
	.align		4
.L_40:
        /*00f4*/ 	.word	index@(_Z12greaterEqualIfEvPT_S1_S1_i)
        /*00f8*/ 	.word	0x0000000c


	//----- nvinfo : EIATTR_FRAME_SIZE
	.align		4
.L_41:
        /*00fc*/ 	.byte	0x04, 0x11
        /*00fe*/ 	.short	(.L_43 - .L_42)
	.align		4
.L_42:
        /*0100*/ 	.word	index@(_Z12greaterEqualIfEvPT_S1_S1_i)
        /*0104*/ 	.word	0x00000000


	//----- nvinfo : EIATTR_REGCOUNT
	.align		4
.L_43:
        /*0108*/ 	.byte	0x04, 0x2f
        /*010a*/ 	.short	(.L_45 - .L_44)
	.align		4
.L_44:
        /*010c*/ 	.word	index@(_Z12greaterEqualIiEvPT_S1_S1_i)
        /*0110*/ 	.word	0x0000000c


	//----- nvinfo : EIATTR_FRAME_SIZE
	.align		4
.L_45:
        /*0114*/ 	.byte	0x04, 0x11
        /*0116*/ 	.short	(.L_47 - .L_46)
	.align		4
.L_46:
        /*0118*/ 	.word	index@(_Z12greaterEqualIiEvPT_S1_S1_i)
        /*011c*/ 	.word	0x00000000


	//----- nvinfo : EIATTR_MIN_STACK_SIZE
	.align		4
.L_47:
        /*0120*/ 	.byte	0x04, 0x12
        /*0122*/ 	.short	(.L_49 - .L_48)
	.align		4
.L_48:
        /*0124*/ 	.word	index@(_Z12greaterEqualIiEvPT_S1_S1_i)
        /*0128*/ 	.word	0x00000000


	//----- nvinfo : EIATTR_MIN_STACK_SIZE
	.align		4
.L_49:
        /*012c*/ 	.byte	0x04, 0x12
        /*012e*/ 	.short	(.L_51 - .L_50)
	.align		4
.L_50:
        /*0130*/ 	.word	index@(_Z12greaterEqualIfEvPT_S1_S1_i)
        /*0134*/ 	.word	0x00000000


	//----- nvinfo : EIATTR_MIN_STACK_SIZE
	.align		4
.L_51:
        /*0138*/ 	.byte	0x04, 0x12
        /*013a*/ 	.short	(.L_53 - .L_52)
	.align		4
.L_52:
        /*013c*/ 	.word	index@(_Z9lessEqualIiEvPT_S1_S1_i)
        /*0140*/ 	.word	0x00000000


	//----- nvinfo : EIATTR_MIN_STACK_SIZE
	.align		4
.L_53:
        /*0144*/ 	.byte	0x04, 0x12
        /*0146*/ 	.short	(.L_55 - .L_54)
	.align		4
.L_54:
        /*0148*/ 	.word	index@(_Z9lessEqualIfEvPT_S1_S1_i)
        /*014c*/ 	.word	0x00000000


	//----- nvinfo : EIATTR_MIN_STACK_SIZE
	.align		4
.L_55:
        /*0150*/ 	.byte	0x04, 0x12
        /*0152*/ 	.short	(.L_57 - .L_56)
	.align		4
.L_56:
        /*0154*/ 	.word	index@(_Z7greaterIiEvPT_S1_S1_i)
        /*0158*/ 	.word	0x00000000


	//----- nvinfo : EIATTR_MIN_STACK_SIZE
	.align		4
.L_57:
        /*015c*/ 	.byte	0x04, 0x12
        /*015e*/ 	.short	(.L_59 - .L_58)
	.align		4
.L_58:
        /*0160*/ 	.word	index@(_Z7greaterIfEvPT_S1_S1_i)
        /*0164*/ 	.word	0x00000000


	//----- nvinfo : EIATTR_MIN_STACK_SIZE
	.align		4
.L_59:
        /*0168*/ 	.byte	0x04, 0x12
        /*016a*/ 	.short	(.L_61 - .L_60)
	.align		4
.L_60:
        /*016c*/ 	.word	index@(_Z4lessIiEvPT_S1_S1_i)
        /*0170*/ 	.word	0x00000000


	//----- nvinfo : EIATTR_MIN_STACK_SIZE
	.align		4
.L_61:
        /*0174*/ 	.byte	0x04, 0x12
        /*0176*/ 	.short	(.L_63 - .L_62)
	.align		4
.L_62:
        /*0178*/ 	.word	index@(_Z4lessIfEvPT_S1_S1_i)
        /*017c*/ 	.word	0x00000000


	//----- nvinfo : EIATTR_MIN_STACK_SIZE
	.align		4
.L_63:
        /*0180*/ 	.byte	0x04, 0x12
        /*0182*/ 	.short	(.L_65 - .L_64)
	.align		4
.L_64:
        /*0184*/ 	.word	index@(_Z13negativeEqualIiEvPT_S1_S1_i)
        /*0188*/ 	.word	0x00000000


	//----- nvinfo : EIATTR_MIN_STACK_SIZE
	.align		4
.L_65:
        /*018c*/ 	.byte	0x04, 0x12
        /*018e*/ 	.short	(.L_67 - .L_66)
	.align		4
.L_66:
        /*0190*/ 	.word	index@(_Z13negativeEqualIfEvPT_S1_S1_i)
        /*0194*/ 	.word	0x00000000


	//----- nvinfo : EIATTR_MIN_STACK_SIZE
	.align		4
.L_67:
        /*0198*/ 	.byte	0x04, 0x12
        /*019a*/ 	.short	(.L_69 - .L_68)
	.align		4
.L_68:
        /*019c*/ 	.word	index@(_Z5equalIiEvPT_S1_S1_i)
        /*01a0*/ 	.word	0x00000000


	//----- nvinfo : EIATTR_MIN_STACK_SIZE
	.align		4
.L_69:
        /*01a4*/ 	.byte	0x04, 0x12
        /*01a6*/ 	.short	(.L_71 - .L_70)
	.align		4
.L_70:
        /*01a8*/ 	.word	index@(_Z5equalIfEvPT_S1_S1_i)
        /*01ac*/ 	.word	0x00000000
.L_71:


//--------------------- .nv.compat                --------------------------
	.section	.nv.compat,"",@"SHT_CUDA_COMPAT_INFO"
	.align	4
        /*0000*/ 	.byte	0x02, 0x09, 0x00, 0x00, 0x02, 0x02, 0x01, 0x00, 0x02, 0x05, 0x05, 0x00, 0x03, 0x07, 0x01, 0x01
        /*0010*/ 	.byte	0x02, 0x03, 0x00, 0x00, 0x02, 0x06, 0x01, 0x00, 0x04, 0x0b, 0x08, 0x00, 0x09, 0x00, 0x00, 0x00
        /*0020*/ 	.byte	0x00, 0x00, 0x00, 0x00


//--------------------- .nv.info._Z12greaterEqualIiEvPT_S1_S1_i --------------------------
	.section	.nv.info._Z12greaterEqualIiEvPT_S1_S1_i,"",@"SHT_CUDA_INFO"
	.sectionflags	@""
	.align	4


	//----- nvinfo : EIATTR_CUDA_API_VERSION
	.align		4
        /*0000*/ 	.byte	0x04, 0x37
        /*0002*/ 	.short	(.L_73 - .L_72)
.L_72:
        /*0004*/ 	.word	0x00000082


	//----- nvinfo : EIATTR_KPARAM_INFO
	.align		4
.L_73:
        /*0008*/ 	.byte	0x04, 0x17
        /*000a*/ 	.short	(.L_75 - .L_74)
.L_74:
        /*000c*/ 	.word	0x00000000
        /*0010*/ 	.short	0x0003
        /*0012*/ 	.short	0x0018
        /*0014*/ 	.byte	0x00, 0xf0, 0x11, 0x00


	//----- nvinfo : EIATTR_KPARAM_INFO
	.align		4
.L_75:
        /*0018*/ 	.byte	0x04, 0x17
        /*001a*/ 	.short	(.L_77 - .L_76)
.L_76:
        /*001c*/ 	.word	0x00000000
        /*0020*/ 	.short	0x0002
        /*0022*/ 	.short	0x0010
        /*0024*/ 	.byte	0x00, 0xf5, 0x21, 0x00


	//----- nvinfo : EIATTR_KPARAM_INFO
	.align		4
.L_77:
        /*0028*/ 	.byte	0x04, 0x17
        /*002a*/ 	.short	(.L_79 - .L_78)
.L_78:
        /*002c*/ 	.word	0x00000000
        /*0030*/ 	.short	0x0001
        /*0032*/ 	.short	0x0008
        /*0034*/ 	.byte	0x00, 0xf5, 0x21, 0x00


	//----- nvinfo : EIATTR_KPARAM_INFO
	.align		4
.L_79:
        /*0038*/ 	.byte	0x04, 0x17
        /*003a*/ 	.short	(.L_81 - .L_80)
.L_80:
        /*003c*/ 	.word	0x00000000
        /*0040*/ 	.short	0x0000
        /*0042*/ 	.short	0x0000
        /*0044*/ 	.byte	0x00, 0xf5, 0x21, 0x00


	//----- nvinfo : EIATTR_SPARSE_MMA_MASK
	.align		4
.L_81:
        /*0048*/ 	.byte	0x03, 0x50
        /*004a*/ 	.short	0x0000


	//----- nvinfo : EIATTR_MAXREG_COUNT
	.align		4
        /*004c*/ 	.byte	0x03, 0x1b
        /*004e*/ 	.short	0x00ff


	//----- nvinfo : EIATTR_MERCURY_ISA_VERSION
	.align		4
        /*0050*/ 	.byte	0x03, 0x5f
        /*0052*/ 	.short	0x0101


	//----- nvinfo : EIATTR_VRC_CTA_INIT_COUNT
	.align		4
        /*0054*/ 	.byte	0x02, 0x4a
	.zero		1
	.zero		1


	//----- nvinfo : EIATTR_EXIT_INSTR_OFFSETS
	.align		4
        /*0058*/ 	.byte	0x04, 0x1c
        /*005a*/ 	.short	(.L_83 - .L_82)


	//   ....[0]....
.L_82:
        /*005c*/ 	.word	0x00000070


	//   ....[1]....
        /*0060*/ 	.word	0x00000140


	//----- nvinfo : EIATTR_CBANK_PARAM_SIZE
	.align		4
.L_83:
        /*0064*/ 	.byte	0x03, 0x19
        /*0066*/ 	.short	0x001c


	//----- nvinfo : EIATTR_PARAM_CBANK
	.align		4
        /*0068*/ 	.byte	0x04, 0x0a
        /*006a*/ 	.short	(.L_85 - .L_84)
	.align		4
.L_84:
        /*006c*/ 	.word	index@(.nv.constant0._Z12greaterEqualIiEvPT_S1_S1_i)
        /*0070*/ 	.short	0x0380
        /*0072*/ 	.short	0x001c


	//----- nvinfo : EIATTR_SW_WAR
	.align		4
.L_85:
        /*0074*/ 	.byte	0x04, 0x36
        /*0076*/ 	.short	(.L_87 - .L_86)
.L_86:
        /*0078*/ 	.word	0x00000008
.L_87:


//--------------------- .nv.info._Z12greaterEqualIfEvPT_S1_S1_i --------------------------
	.section	.nv.info._Z12greaterEqualIfEvPT_S1_S1_i,"",@"SHT_CUDA_INFO"
	.sectionflags	@""
	.align	4


	//----- nvinfo : EIATTR_CUDA_API_VERSION
	.align		4
        /*0000*/ 	.byte	0x04, 0x37
        /*0002*/ 	.short	(.L_89 - .L_88)
.L_88:
        /*0004*/ 	.word	0x00000082


	//----- nvinfo : EIATTR_KPARAM_INFO
	.align		4
.L_89:
        /*0008*/ 	.byte	0x04, 0x17
        /*000a*/ 	.short	(.L_91 - .L_90)
.L_90:
        /*000c*/ 	.word	0x00000000
        /*0010*/ 	.short	0x0003
        /*0012*/ 	.short	0x0018
        /*0014*/ 	.byte	0x00, 0xf0, 0x11, 0x00


	//----- nvinfo : EIATTR_KPARAM_INFO
	.align		4
.L_91:
        /*0018*/ 	.byte	0x04, 0x17
        /*001a*/ 	.short	(.L_93 - .L_92)
.L_92:
        /*001c*/ 	.word	0x00000000
        /*0020*/ 	.short	0x0002
        /*0022*/ 	.short	0x0010
        /*0024*/ 	.byte	0x00, 0xf5, 0x21, 0x00


	//----- nvinfo : EIATTR_KPARAM_INFO
	.align		4
.L_93:
        /*0028*/ 	.byte	0x04, 0x17
        /*002a*/ 	.short	(.L_95 - .L_94)
.L_94:
        /*002c*/ 	.word	0x00000000
        /*0030*/ 	.short	0x0001
        /*0032*/ 	.short	0x0008
        /*0034*/ 	.byte	0x00, 0xf5, 0x21, 0x00


	//----- nvinfo : EIATTR_KPARAM_INFO
	.align		4
.L_95:
        /*0038*/ 	.byte	0x04, 0x17
        /*003a*/ 	.short	(.L_97 - .L_96)
.L_96:
        /*003c*/ 	.word	0x00000000
        /*0040*/ 	.short	0x0000
        /*0042*/ 	.short	0x0000
        /*0044*/ 	.byte	0x00, 0xf5, 0x21, 0x00


	//----- nvinfo : EIATTR_SPARSE_MMA_MASK
	.align		4
.L_97:
        /*0048*/ 	.byte	0x03, 0x50
        /*004a*/ 	.short	0x0000


	//----- nvinfo : EIATTR_MAXREG_COUNT
	.align		4
        /*004c*/ 	.byte	0x03, 0x1b
        /*004e*/ 	.short	0x00ff


	//----- nvinfo : EIATTR_MERCURY_ISA_VERSION
	.align		4
        /*0050*/ 	.byte	0x03, 0x5f
        /*0052*/ 	.short	0x0101


	//----- nvinfo : EIATTR_VRC_CTA_INIT_COUNT
	.align		4
        /*0054*/ 	.byte	0x02, 0x4a
	.zero		1
	.zero		1


	//----- nvinfo : EIATTR_EXIT_INSTR_OFFSETS
	.align		4
        /*0058*/ 	.byte	0x04, 0x1c
        /*005a*/ 	.short	(.L_99 - .L_98)


	//   ....[0]....
.L_98:
        /*005c*/ 	.word	0x00000070


	//   ....[1]....
        /*0060*/ 	.word	0x00000130


	//----- nvinfo : EIATTR_CBANK_PARAM_SIZE
	.align		4
.L_99:
        /*0064*/ 	.byte	0x03, 0x19
        /*0066*/ 	.short	0x001c


	//----- nvinfo : EIATTR_PARAM_CBANK
	.align		4
        /*0068*/ 	.byte	0x04, 0x0a
        /*006a*/ 	.short	(.L_101 - .L_100)
	.align		4
.L_100:
        /*006c*/ 	.word	index@(.nv.constant0._Z12greaterEqualIfEvPT_S1_S1_i)
        /*0070*/ 	.short	0x0380
        /*0072*/ 	.short	0x001c


	//----- nvinfo : EIATTR_SW_WAR
	.align		4
.L_101:
        /*0074*/ 	.byte	0x04, 0x36
        /*0076*/ 	.short	(.L_103 - .L_102)
.L_102:
        /*0078*/ 	.word	0x00000008
.L_103:


//--------------------- .nv.info._Z9lessEqualIiEvPT_S1_S1_i --------------------------
	.section	.nv.info._Z9lessEqualIiEvPT_S1_S1_i,"",@"SHT_CUDA_INFO"
	.sectionflags	@""
	.align	4


	//----- nvinfo : EIATTR_CUDA_API_VERSION
	.align		4
        /*0000*/ 	.byte	0x04, 0x37
        /*0002*/ 	.short	(.L_105 - .L_104)
.L_104:
        /*0004*/ 	.word	0x00000082


	//----- nvinfo : EIATTR_KPARAM_INFO
	.align		4
.L_105:
        /*0008*/ 	.byte	0x04, 0x17
        /*000a*/ 	.short	(.L_107 - .L_106)
.L_106:
        /*000c*/ 	.word	0x00000000
        /*0010*/ 	.short	0x0003
        /*0012*/ 	.short	0x0018
        /*0014*/ 	.byte	0x00, 0xf0, 0x11, 0x00


	//----- nvinfo : EIATTR_KPARAM_INFO
	.align		4
.L_107:
        /*0018*/ 	.byte	0x04, 0x17
        /*001a*/ 	.short	(.L_109 - .L_108)
.L_108:
        /*001c*/ 	.word	0x00000000
        /*0020*/ 	.short	0x0002
        /*0022*/ 	.short	0x0010
        /*0024*/ 	.byte	0x00, 0xf5, 0x21, 0x00


	//----- nvinfo : EIATTR_KPARAM_INFO
	.align		4
.L_109:
        /*0028*/ 	.byte	0x04, 0x17
        /*002a*/ 	.short	(.L_111 - .L_110)
.L_110:
        /*002c*/ 	.word	0x00000000
        /*0030*/ 	.short	0x0001
        /*0032*/ 	.short	0x0008
        /*0034*/ 	.byte	0x00, 0xf5, 0x21, 0x00


	//----- nvinfo : EIATTR_KPARAM_INFO
	.align		4
.L_111:
        /*0038*/ 	.byte	0x04, 0x17
        /*003a*/ 	.short	(.L_113 - .L_112)
.L_112:
        /*003c*/ 	.word	0x00000000
        /*0040*/ 	.short	0x0000
        /*0042*/ 	.short	0x0000
        /*0044*/ 	.byte	0x00, 0xf5, 0x21, 0x00


	//----- nvinfo : EIATTR_SPARSE_MMA_MASK
	.align		4
.L_113:
        /*0048*/ 	.byte	0x03, 0x50
        /*004a*/ 	.short	0x0000


	//----- nvinfo : EIATTR_MAXREG_COUNT
	.align		4
        /*004c*/ 	.byte	0x03, 0x1b
        /*004e*/ 	.short	0x00ff


	//----- nvinfo : EIATTR_MERCURY_ISA_VERSION
	.align		4
        /*0050*/ 	.byte	0x03, 0x5f
        /*0052*/ 	.short	0x0101


	//----- nvinfo : EIATTR_VRC_CTA_INIT_COUNT
	.align		4
        /*0054*/ 	.byte	0x02, 0x4a
	.zero		1
	.zero		1


	//----- nvinfo : EIATTR_EXIT_INSTR_OFFSETS
	.align		4
        /*0058*/ 	.byte	0x04, 0x1c
        /*005a*/ 	.short	(.L_115 - .L_114)


	//   ....[0]....
.L_114:
        /*005c*/ 	.word	0x00000070


	//   ....[1]....
        /*0060*/ 	.word	0x00000140


	//----- nvinfo : EIATTR_CBANK_PARAM_SIZE
	.align		4
.L_115:
        /*0064*/ 	.byte	0x03, 0x19
        /*0066*/ 	.short	0x001c


	//----- nvinfo : EIATTR_PARAM_CBANK
	.align		4
        /*0068*/ 	.byte	0x04, 0x0a
        /*006a*/ 	.short	(.L_117 - .L_116)
	.align		4
.L_116:
        /*006c*/ 	.word	index@(.nv.constant0._Z9lessEqualIiEvPT_S1_S1_i)
        /*0070*/ 	.short	0x0380
        /*0072*/ 	.short	0x001c


	//----- nvinfo : EIATTR_SW_WAR
	.align		4
.L_117:
        /*0074*/ 	.byte	0x04, 0x36
        /*0076*/ 	.short	(.L_119 - .L_118)
.L_118:
        /*0078*/ 	.word	0x00000008
.L_119:


//--------------------- .nv.info._Z9lessEqualIfEvPT_S1_S1_i --------------------------
	.section	.nv.info._Z9lessEqualIfEvPT_S1_S1_i,"",@"SHT_CUDA_INFO"
	.sectionflags	@""
	.align	4


	//----- nvinfo : EIATTR_CUDA_API_VERSION
	.align		4
        /*0000*/ 	.byte	0x04, 0x37
        /*0002*/ 	.short	(.L_121 - .L_120)
.L_120:
        /*0004*/ 	.word	0x00000082


	//----- nvinfo : EIATTR_KPARAM_INFO
	.align		4
.L_121:
        /*0008*/ 	.byte	0x04, 0x17
        /*000a*/ 	.short	(.L_123 - .L_122)
.L_122:
        /*000c*/ 	.word	0x00000000
        /*0010*/ 	.short	0x0003
        /*0012*/ 	.short	0x0018
        /*0014*/ 	.byte	0x00, 0xf0, 0x11, 0x00


	//----- nvinfo : EIATTR_KPARAM_INFO
	.align		4
.L_123:
        /*0018*/ 	.byte	0x04, 0x17
        /*001a*/ 	.short	(.L_125 - .L_124)
.L_124:
        /*001c*/ 	.word	0x00000000
        /*0020*/ 	.short	0x0002
        /*0022*/ 	.short	0x0010
        /*0024*/ 	.byte	0x00, 0xf5, 0x21, 0x00


	//----- nvinfo : EIATTR_KPARAM_INFO
	.align		4
.L_125:
        /*0028*/ 	.byte	0x04, 0x17
        /*002a*/ 	.short	(.L_127 - .L_126)
.L_126:
        /*002c*/ 	.word	0x00000000
        /*0030*/ 	.short	0x0001
        /*0032*/ 	.short	0x0008
        /*0034*/ 	.byte	0x00, 0xf5, 0x21, 0x00


	//----- nvinfo : EIATTR_KPARAM_INFO
	.align		4
.L_127:
        /*0038*/ 	.byte	0x04, 0x17
        /*003a*/ 	.short	(.L_129 - .L_128)
.L_128:
        /*003c*/ 	.word	0x00000000
        /*0040*/ 	.short	0x0000
        /*0042*/ 	.short	0x0000
        /*0044*/ 	.byte	0x00, 0xf5, 0x21, 0x00


	//----- nvinfo : EIATTR_SPARSE_MMA_MASK
	.align		4
.L_129:
        /*0048*/ 	.byte	0x03, 0x50
        /*004a*/ 	.short	0x0000


	//----- nvinfo : EIATTR_MAXREG_COUNT
	.align		4
        /*004c*/ 	.byte	0x03, 0x1b
        /*004e*/ 	.short	0x00ff


	//----- nvinfo : EIATTR_MERCURY_ISA_VERSION
	.align		4
        /*0050*/ 	.byte	0x03, 0x5f
        /*0052*/ 	.short	0x0101


	//----- nvinfo : EIATTR_VRC_CTA_INIT_COUNT
	.align		4
        /*0054*/ 	.byte	0x02, 0x4a
	.zero		1
	.zero		1


	//----- nvinfo : EIATTR_EXIT_INSTR_OFFSETS
	.align		4
        /*0058*/ 	.byte	0x04, 0x1c
        /*005a*/ 	.short	(.L_131 - .L_130)


	//   ....[0]....
.L_130:
        /*005c*/ 	.word	0x00000070


	//   ....[1]....
        /*0060*/ 	.word	0x00000130


	//----- nvinfo : EIATTR_CBANK_PARAM_SIZE
	.align		4
.L_131:
        /*0064*/ 	.byte	0x03, 0x19
        /*0066*/ 	.short	0x001c


	//----- nvinfo : EIATTR_PARAM_CBANK
	.align		4
        /*0068*/ 	.byte	0x04, 0x0a
        /*006a*/ 	.short	(.L_133 - .L_132)
	.align		4
.L_132:
        /*006c*/ 	.word	index@(.nv.constant0._Z9lessEqualIfEvPT_S1_S1_i)
        /*0070*/ 	.short	0x0380
        /*0072*/ 	.short	0x001c


	//----- nvinfo : EIATTR_SW_WAR
	.align		4
.L_133:
        /*0074*/ 	.byte	0x04, 0x36
        /*0076*/ 	.short	(.L_135 - .L_134)
.L_134:
        /*0078*/ 	.word	0x00000008
.L_135:


//--------------------- .nv.info._Z7greaterIiEvPT_S1_S1_i --------------------------
	.section	.nv.info._Z7greaterIiEvPT_S1_S1_i,"",@"SHT_CUDA_INFO"
	.sectionflags	@""
	.align	4


	//----- nvinfo : EIATTR_CUDA_API_VERSION
	.align		4
        /*0000*/ 	.byte	0x04, 0x37
        /*0002*/ 	.short	(.L_137 - .L_136)
.L_136:
        /*0004*/ 	.word	0x00000082


	//----- nvinfo : EIATTR_KPARAM_INFO
	.align		4
.L_137:
        /*0008*/ 	.byte	0x04, 0x17
        /*000a*/ 	.short	(.L_139 - .L_138)
.L_138:
        /*000c*/ 	.word	0x00000000
        /*0010*/ 	.short	0x0003
        /*0012*/ 	.short	0x0018
        /*0014*/ 	.byte	0x00, 0xf0, 0x11, 0x00


	//----- nvinfo : EIATTR_KPARAM_INFO
	.align		4
.L_139:
        /*0018*/ 	.byte	0x04, 0x17
        /*001a*/ 	.short	(.L_141 - .L_140)
.L_140:
        /*001c*/ 	.word	0x00000000
        /*0020*/ 	.short	0x0002
        /*0022*/ 	.short	0x0010
        /*0024*/ 	.byte	0x00, 0xf5, 0x21, 0x00


	//----- nvinfo : EIATTR_KPARAM_INFO
	.align		4
.L_141:
        /*0028*/ 	.byte	0x04, 0x17
        /*002a*/ 	.short	(.L_143 - .L_142)
.L_142:
        /*002c*/ 	.word	0x00000000
        /*0030*/ 	.short	0x0001
        /*0032*/ 	.short	0x0008
        /*0034*/ 	.byte	0x00, 0xf5, 0x21, 0x00


	//----- nvinfo : EIATTR_KPARAM_INFO
	.align		4
.L_143:
        /*0038*/ 	.byte	0x04, 0x17
        /*003a*/ 	.short	(.L_145 - .L_144)
.L_144:
        /*003c*/ 	.word	0x00000000
        /*0040*/ 	.short	0x0000
        /*0042*/ 	.short	0x0000
        /*0044*/ 	.byte	0x00, 0xf5, 0x21, 0x00


	//----- nvinfo : EIATTR_SPARSE_MMA_MASK
	.align		4
.L_145:
        /*0048*/ 	.byte	0x03, 0x50
        /*004a*/ 	.short	0x0000


	//----- nvinfo : EIATTR_MAXREG_COUNT
	.align		4
        /*004c*/ 	.byte	0x03, 0x1b
        /*004e*/ 	.short	0x00ff


	//----- nvinfo : EIATTR_MERCURY_ISA_VERSION
	.align		4
        /*0050*/ 	.byte	0x03, 0x5f
        /*0052*/ 	.short	0x0101


	//----- nvinfo : EIATTR_VRC_CTA_INIT_COUNT
	.align		4
        /*0054*/ 	.byte	0x02, 0x4a
	.zero		1
	.zero		1


	//----- nvinfo : EIATTR_EXIT_INSTR_OFFSETS
	.align		4
        /*0058*/ 	.byte	0x04, 0x1c
        /*005a*/ 	.short	(.L_147 - .L_146)


	//   ....[0]....
.L_146:
        /*005c*/ 	.word	0x00000070


	//   ....[1]....
        /*0060*/ 	.word	0x00000140


	//----- nvinfo : EIATTR_CBANK_PARAM_SIZE
	.align		4
.L_147:
        /*0064*/ 	.byte	0x03, 0x19
        /*0066*/ 	.short	0x001c


	//----- nvinfo : EIATTR_PARAM_CBANK
	.align		4
        /*0068*/ 	.byte	0x04, 0x0a
        /*006a*/ 	.short	(.L_149 - .L_148)
	.align		4
.L_148:
        /*006c*/ 	.word	index@(.nv.constant0._Z7greaterIiEvPT_S1_S1_i)
        /*0070*/ 	.short	0x0380
        /*0072*/ 	.short	0x001c


	//----- nvinfo : EIATTR_SW_WAR
	.align		4
.L_149:
        /*0074*/ 	.byte	0x04, 0x36
        /*0076*/ 	.short	(.L_151 - .L_150)
.L_150:
        /*0078*/ 	.word	0x00000008
.L_151:


//--------------------- .nv.info._Z7greaterIfEvPT_S1_S1_i --------------------------
	.section	.nv.info._Z7greaterIfEvPT_S1_S1_i,"",@"SHT_CUDA_INFO"
	.sectionflags	@""
	.align	4


	//----- nvinfo : EIATTR_CUDA_API_VERSION
	.align		4
        /*0000*/ 	.byte	0x04, 0x37
        /*0002*/ 	.short	(.L_153 - .L_152)
.L_152:
        /*0004*/ 	.word	0x00000082


	//----- nvinfo : EIATTR_KPARAM_INFO
	.align		4
.L_153:
        /*0008*/ 	.byte	0x04, 0x17
        /*000a*/ 	.short	(.L_155 - .L_154)
.L_154:
        /*000c*/ 	.word	0x00000000
        /*0010*/ 	.short	0x0003
        /*0012*/ 	.short	0x0018
        /*0014*/ 	.byte	0x00, 0xf0, 0x11, 0x00


	//----- nvinfo : EIATTR_KPARAM_INFO
	.align		4
.L_155:
        /*0018*/ 	.byte	0x04, 0x17
        /*001a*/ 	.short	(.L_157 - .L_156)
.L_156:
        /*001c*/ 	.word	0x00000000
        /*0020*/ 	.short	0x0002
        /*0022*/ 	.short	0x0010
        /*0024*/ 	.byte	0x00, 0xf5, 0x21, 0x00


	//----- nvinfo : EIATTR_KPARAM_INFO
	.align		4
.L_157:
        /*0028*/ 	.byte	0x04, 0x17
        /*002a*/ 	.short	(.L_159 - .L_158)
.L_158:
        /*002c*/ 	.word	0x00000000
        /*0030*/ 	.short	0x0001
        /*0032*/ 	.short	0x0008
        /*0034*/ 	.byte	0x00, 0xf5, 0x21, 0x00


	//----- nvinfo : EIATTR_KPARAM_INFO
	.align		4
.L_159:
        /*0038*/ 	.byte	0x04, 0x17
        /*003a*/ 	.short	(.L_161 - .L_160)
.L_160:
        /*003c*/ 	.word	0x00000000
        /*0040*/ 	.short	0x0000
        /*0042*/ 	.short	0x0000
        /*0044*/ 	.byte	0x00, 0xf5, 0x21, 0x00


	//----- nvinfo : EIATTR_SPARSE_MMA_MASK
	.align		4
.L_161:
        /*0048*/ 	.byte	0x03, 0x50
        /*004a*/ 	.short	0x0000


	//----- nvinfo : EIATTR_MAXREG_COUNT
	.align		4
        /*004c*/ 	.byte	0x03, 0x1b
        /*004e*/ 	.short	0x00ff


	//----- nvinfo : EIATTR_MERCURY_ISA_VERSION
	.align		4
        /*0050*/ 	.byte	0x03, 0x5f
        /*0052*/ 	.short	0x0101


	//----- nvinfo : EIATTR_VRC_CTA_INIT_COUNT
	.align		4
        /*0054*/ 	.byte	0x02, 0x4a
	.zero		1
	.zero		1


	//----- nvinfo : EIATTR_EXIT_INSTR_OFFSETS
	.align		4
        /*0058*/ 	.byte	0x04, 0x1c
        /*005a*/ 	.short	(.L_163 - .L_162)


	//   ....[0]....
.L_162:
        /*005c*/ 	.word	0x00000070


	//   ....[1]....
        /*0060*/ 	.word	0x00000130


	//----- nvinfo : EIATTR_CBANK_PARAM_SIZE
	.align		4
.L_163:
        /*0064*/ 	.byte	0x03, 0x19
        /*0066*/ 	.short	0x001c


	//----- nvinfo : EIATTR_PARAM_CBANK
	.align		4
        /*0068*/ 	.byte	0x04, 0x0a
        /*006a*/ 	.short	(.L_165 - .L_164)
	.align		4
.L_164:
        /*006c*/ 	.word	index@(.nv.constant0._Z7greaterIfEvPT_S1_S1_i)
        /*0070*/ 	.short	0x0380
        /*0072*/ 	.short	0x001c


	//----- nvinfo : EIATTR_SW_WAR
	.align		4
.L_165:
        /*0074*/ 	.byte	0x04, 0x36
        /*0076*/ 	.short	(.L_167 - .L_166)
.L_166:
        /*0078*/ 	.word	0x00000008
.L_167:


//--------------------- .nv.info._Z4lessIiEvPT_S1_S1_i --------------------------
	.section	.nv.info._Z4lessIiEvPT_S1_S1_i,"",@"SHT_CUDA_INFO"
	.sectionflags	@""
	.align	4


	//----- nvinfo : EIATTR_CUDA_API_VERSION
	.align		4
        /*0000*/ 	.byte	0x04, 0x37
        /*0002*/ 	.short	(.L_169 - .L_168)
.L_168:
        /*0004*/ 	.word	0x00000082


	//----- nvinfo : EIATTR_KPARAM_INFO
	.align		4
.L_169:
        /*0008*/ 	.byte	0x04, 0x17
        /*000a*/ 	.short	(.L_171 - .L_170)
.L_170:
        /*000c*/ 	.word	0x00000000
        /*0010*/ 	.short	0x0003
        /*0012*/ 	.short	0x0018
        /*0014*/ 	.byte	0x00, 0xf0, 0x11, 0x00


	//----- nvinfo : EIATTR_KPARAM_INFO
	.align		4
.L_171:
        /*0018*/ 	.byte	0x04, 0x17
        /*001a*/ 	.short	(.L_173 - .L_172)
.L_172:
        /*001c*/ 	.word	0x00000000
        /*0020*/ 	.short	0x0002
        /*0022*/ 	.short	0x0010
        /*0024*/ 	.byte	0x00, 0xf5, 0x21, 0x00


	//----- nvinfo : EIATTR_KPARAM_INFO
	.align		4
.L_173:
        /*0028*/ 	.byte	0x04, 0x17
        /*002a*/ 	.short	(.L_175 - .L_174)
.L_174:
        /*002c*/ 	.word	0x00000000
        /*0030*/ 	.short	0x0001
        /*0032*/ 	.short	0x0008
        /*0034*/ 	.byte	0x00, 0xf5, 0x21, 0x00


	//----- nvinfo : EIATTR_KPARAM_INFO
	.align		4
.L_175:
        /*0038*/ 	.byte	0x04, 0x17
        /*003a*/ 	.short	(.L_177 - .L_176)
.L_176:
        /*003c*/ 	.word	0x00000000
        /*0040*/ 	.short	0x0000
        /*0042*/ 	.short	0x0000
        /*0044*/ 	.byte	0x00, 0xf5, 0x21, 0x00


	//----- nvinfo : EIATTR_SPARSE_MMA_MASK
	.align		4
.L_177:
        /*0048*/ 	.byte	0x03, 0x50
        /*004a*/ 	.short	0x0000


	//----- nvinfo : EIATTR_MAXREG_COUNT
	.align		4
        /*004c*/ 	.byte	0x03, 0x1b
        /*004e*/ 	.short	0x00ff


	//----- nvinfo : EIATTR_MERCURY_ISA_VERSION
	.align		4
        /*0050*/ 	.byte	0x03, 0x5f
        /*0052*/ 	.short	0x0101


	//----- nvinfo : EIATTR_VRC_CTA_INIT_COUNT
	.align		4
        /*0054*/ 	.byte	0x02, 0x4a
	.zero		1
	.zero		1


	//----- nvinfo : EIATTR_EXIT_INSTR_OFFSETS
	.align		4
        /*0058*/ 	.byte	0x04, 0x1c
        /*005a*/ 	.short	(.L_179 - .L_178)


	//   ....[0]....
.L_178:
        /*005c*/ 	.word	0x00000070


	//   ....[1]....
        /*0060*/ 	.word	0x00000140


	//----- nvinfo : EIATTR_CBANK_PARAM_SIZE
	.align		4
.L_179:
        /*0064*/ 	.byte	0x03, 0x19
        /*0066*/ 	.short	0x001c


	//----- nvinfo : EIATTR_PARAM_CBANK
	.align		4
        /*0068*/ 	.byte	0x04, 0x0a
        /*006a*/ 	.short	(.L_181 - .L_180)
	.align		4
.L_180:
        /*006c*/ 	.word	index@(.nv.constant0._Z4lessIiEvPT_S1_S1_i)
        /*0070*/ 	.short	0x0380
        /*0072*/ 	.short	0x001c


	//----- nvinfo : EIATTR_SW_WAR
	.align		4
.L_181:
        /*0074*/ 	.byte	0x04, 0x36
        /*0076*/ 	.short	(.L_183 - .L_182)
.L_182:
        /*0078*/ 	.word	0x00000008
.L_183:


//--------------------- .nv.info._Z4lessIfEvPT_S1_S1_i --------------------------
	.section	.nv.info._Z4lessIfEvPT_S1_S1_i,"",@"SHT_CUDA_INFO"
	.sectionflags	@""
	.align	4


	//----- nvinfo : EIATTR_CUDA_API_VERSION
	.align		4
        /*0000*/ 	.byte	0x04, 0x37
        /*0002*/ 	.short	(.L_185 - .L_184)
.L_184:
        /*0004*/ 	.word	0x00000082


	//----- nvinfo : EIATTR_KPARAM_INFO
	.align		4
.L_185:
        /*0008*/ 	.byte	0x04, 0x17
        /*000a*/ 	.short	(.L_187 - .L_186)
.L_186:
        /*000c*/ 	.word	0x00000000
        /*0010*/ 	.short	0x0003
        /*0012*/ 	.short	0x0018
        /*0014*/ 	.byte	0x00, 0xf0, 0x11, 0x00


	//----- nvinfo : EIATTR_KPARAM_INFO
	.align		4
.L_187:
        /*0018*/ 	.byte	0x04, 0x17
        /*001a*/ 	.short	(.L_189 - .L_188)
.L_188:
        /*001c*/ 	.word	0x00000000
        /*0020*/ 	.short	0x0002
        /*0022*/ 	.short	0x0010
        /*0024*/ 	.byte	0x00, 0xf5, 0x21, 0x00


	//----- nvinfo : EIATTR_KPARAM_INFO
	.align		4
.L_189:
        /*0028*/ 	.byte	0x04, 0x17
        /*002a*/ 	.short	(.L_191 - .L_190)
.L_190:
        /*002c*/ 	.word	0x00000000
        /*0030*/ 	.short	0x0001
        /*0032*/ 	.short	0x0008
        /*0034*/ 	.byte	0x00, 0xf5, 0x21, 0x00


	//----- nvinfo : EIATTR_KPARAM_INFO
	.align		4
.L_191:
        /*0038*/ 	.byte	0x04, 0x17
        /*003a*/ 	.short	(.L_193 - .L_192)
.L_192:
        /*003c*/ 	.word	0x00000000
        /*0040*/ 	.short	0x0000
        /*0042*/ 	.short	0x0000
        /*0044*/ 	.byte	0x00, 0xf5, 0x21, 0x00


	//----- nvinfo : EIATTR_SPARSE_MMA_MASK
	.align		4
.L_193:
        /*0048*/ 	.byte	0x03, 0x50
        /*004a*/ 	.short	0x0000


	//----- nvinfo : EIATTR_MAXREG_COUNT
	.align		4
        /*004c*/ 	.byte	0x03, 0x1b
        /*004e*/ 	.short	0x00ff


	//----- nvinfo : EIATTR_MERCURY_ISA_VERSION
	.align		4
        /*0050*/ 	.byte	0x03, 0x5f
        /*0052*/ 	.short	0x0101


	//----- nvinfo : EIATTR_VRC_CTA_INIT_COUNT
	.align		4
        /*0054*/ 	.byte	0x02, 0x4a
	.zero		1
	.zero		1


	//----- nvinfo : EIATTR_EXIT_INSTR_OFFSETS
	.align		4
        /*0058*/ 	.byte	0x04, 0x1c
        /*005a*/ 	.short	(.L_195 - .L_194)


	//   ....[0]....
.L_194:
        /*005c*/ 	.word	0x00000070


	//   ....[1]....
        /*0060*/ 	.word	0x00000130


	//----- nvinfo : EIATTR_CBANK_PARAM_SIZE
	.align		4
.L_195:
        /*0064*/ 	.byte	0x03, 0x19
        /*0066*/ 	.short	0x001c


	//----- nvinfo : EIATTR_PARAM_CBANK
	.align		4
        /*0068*/ 	.byte	0x04, 0x0a
        /*006a*/ 	.short	(.L_197 - .L_196)
	.align		4
.L_196:
        /*006c*/ 	.word	index@(.nv.constant0._Z4lessIfEvPT_S1_S1_i)
        /*0070*/ 	.short	0x0380
        /*0072*/ 	.short	0x001c


	//----- nvinfo : EIATTR_SW_WAR
	.align		4
.L_197:
        /*0074*/ 	.byte	0x04, 0x36
        /*0076*/ 	.short	(.L_199 - .L_198)
.L_198:
        /*0078*/ 	.word	0x00000008
.L_199:


//--------------------- .nv.info._Z13negativeEqualIiEvPT_S1_S1_i --------------------------
	.section	.nv.info._Z13negativeEqualIiEvPT_S1_S1_i,"",@"SHT_CUDA_INFO"
	.sectionflags	@""
	.align	4


	//----- nvinfo : EIATTR_CUDA_API_VERSION
	.align		4
        /*0000*/ 	.byte	0x04, 0x37
        /*0002*/ 	.short	(.L_201 - .L_200)
.L_200:
        /*0004*/ 	.word	0x00000082


	//----- nvinfo : EIATTR_KPARAM_INFO
	.align		4
.L_201:
        /*0008*/ 	.byte	0x04, 0x17
        /*000a*/ 	.short	(.L_203 - .L_202)
.L_202:
        /*000c*/ 	.word	0x00000000
        /*0010*/ 	.short	0x0003
        /*0012*/ 	.short	0x0018
        /*0014*/ 	.byte	0x00, 0xf0, 0x11, 0x00


	//----- nvinfo : EIATTR_KPARAM_INFO
	.align		4
.L_203:
        /*0018*/ 	.byte	0x04, 0x17
        /*001a*/ 	.short	(.L_205 - .L_204)
.L_204:
        /*001c*/ 	.word	0x00000000
        /*0020*/ 	.short	0x0002
        /*0022*/ 	.short	0x0010
        /*0024*/ 	.byte	0x00, 0xf5, 0x21, 0x00


	//----- nvinfo : EIATTR_KPARAM_INFO
	.align		4
.L_205:
        /*0028*/ 	.byte	0x04, 0x17
        /*002a*/ 	.short	(.L_207 - .L_206)
.L_206:
        /*002c*/ 	.word	0x00000000
        /*0030*/ 	.short	0x0001
        /*0032*/ 	.short	0x0008
        /*0034*/ 	.byte	0x00, 0xf5, 0x21, 0x00


	//----- nvinfo : EIATTR_KPARAM_INFO
	.align		4
.L_207:
        /*0038*/ 	.byte	0x04, 0x17
        /*003a*/ 	.short	(.L_209 - .L_208)
.L_208:
        /*003c*/ 	.word	0x00000000
        /*0040*/ 	.short	0x0000
        /*0042*/ 	.short	0x0000
        /*0044*/ 	.byte	0x00, 0xf5, 0x21, 0x00


	//----- nvinfo : EIATTR_SPARSE_MMA_MASK
	.align		4
.L_209:
        /*0048*/ 	.byte	0x03, 0x50
        /*004a*/ 	.short	0x0000


	//----- nvinfo : EIATTR_MAXREG_COUNT
	.align		4
        /*004c*/ 	.byte	0x03, 0x1b
        /*004e*/ 	.short	0x00ff


	//----- nvinfo : EIATTR_MERCURY_ISA_VERSION
	.align		4
        /*0050*/ 	.byte	0x03, 0x5f
        /*0052*/ 	.short	0x0101


	//----- nvinfo : EIATTR_VRC_CTA_INIT_COUNT
	.align		4
        /*0054*/ 	.byte	0x02, 0x4a
	.zero		1
	.zero		1


	//----- nvinfo : EIATTR_EXIT_INSTR_OFFSETS
	.align		4
        /*0058*/ 	.byte	0x04, 0x1c
        /*005a*/ 	.short	(.L_211 - .L_210)


	//   ....[0]....
.L_210:
        /*005c*/ 	.word	0x00000070


	//   ....[1]....
        /*0060*/ 	.word	0x00000140


	//----- nvinfo : EIATTR_CBANK_PARAM_SIZE
	.align		4
.L_211:
        /*0064*/ 	.byte	0x03, 0x19
        /*0066*/ 	.short	0x001c


	//----- nvinfo : EIATTR_PARAM_CBANK
	.align		4
        /*0068*/ 	.byte	0x04, 0x0a
        /*006a*/ 	.short	(.L_213 - .L_212)
	.align		4
.L_212:
        /*006c*/ 	.word	index@(.nv.constant0._Z13negativeEqualIiEvPT_S1_S1_i)
        /*0070*/ 	.short	0x0380
        /*0072*/ 	.short	0x001c


	//----- nvinfo : EIATTR_SW_WAR
	.align		4
.L_213:
        /*0074*/ 	.byte	0x04, 0x36
        /*0076*/ 	.short	(.L_215 - .L_214)
.L_214:
        /*0078*/ 	.word	0x00000008
.L_215:


//--------------------- .nv.info._Z13negativeEqualIfEvPT_S1_S1_i --------------------------
	.section	.nv.info._Z13negativeEqualIfEvPT_S1_S1_i,"",@"SHT_CUDA_INFO"
	.sectionflags	@""
	.align	4


	//----- nvinfo : EIATTR_CUDA_API_VERSION
	.align		4
        /*0000*/ 	.byte	0x04, 0x37
        /*0002*/ 	.short	(.L_217 - .L_216)
.L_216:
        /*0004*/ 	.word	0x00000082


	//----- nvinfo : EIATTR_KPARAM_INFO
	.align		4
.L_217:
        /*0008*/ 	.byte	0x04, 0x17
        /*000a*/ 	.short	(.L_219 - .L_218)
.L_218:
        /*000c*/ 	.word	0x00000000
        /*0010*/ 	.short	0x0003
        /*0012*/ 	.short	0x0018
        /*0014*/ 	.byte	0x00, 0xf0, 0x11, 0x00


	//----- nvinfo : EIATTR_KPARAM_INFO
	.align		4
.L_219:
        /*0018*/ 	.byte	0x04, 0x17
        /*001a*/ 	.short	(.L_221 - .L_220)
.L_220:
        /*001c*/ 	.word	0x00000000
        /*0020*/ 	.short	0x0002
        /*0022*/ 	.short	0x0010
        /*0024*/ 	.byte	0x00, 0xf5, 0x21, 0x00


	//----- nvinfo : EIATTR_KPARAM_INFO
	.align		4
.L_221:
        /*0028*/ 	.byte	0x04, 0x17
        /*002a*/ 	.short	(.L_223 - .L_222)
.L_222:
        /*002c*/ 	.word	0x00000000
        /*0030*/ 	.short	0x0001
        /*0032*/ 	.short	0x0008
        /*0034*/ 	.byte	0x00, 0xf5, 0x21, 0x00


	//----- nvinfo : EIATTR_KPARAM_INFO
	.align		4
.L_223:
        /*0038*/ 	.byte	0x04, 0x17
        /*003a*/ 	.short	(.L_225 - .L_224)
.L_224:
        /*003c*/ 	.word	0x00000000
        /*0040*/ 	.short	0x0000
        /*0042*/ 	.short	0x0000
        /*0044*/ 	.byte	0x00, 0xf5, 0x21, 0x00


	//----- nvinfo : EIATTR_SPARSE_MMA_MASK
	.align		4
.L_225:
        /*0048*/ 	.byte	0x03, 0x50
        /*004a*/ 	.short	0x0000


	//----- nvinfo : EIATTR_MAXREG_COUNT
	.align		4
        /*004c*/ 	.byte	0x03, 0x1b
        /*004e*/ 	.short	0x00ff


	//----- nvinfo : EIATTR_MERCURY_ISA_VERSION
	.align		4
        /*0050*/ 	.byte	0x03, 0x5f
        /*0052*/ 	.short	0x0101


	//----- nvinfo : EIATTR_VRC_CTA_INIT_COUNT
	.align		4
        /*0054*/ 	.byte	0x02, 0x4a
	.zero		1
	.zero		1


	//----- nvinfo : EIATTR_EXIT_INSTR_OFFSETS
	.align		4
        /*0058*/ 	.byte	0x04, 0x1c
        /*005a*/ 	.short	(.L_227 - .L_226)


	//   ....[0]....
.L_226:
        /*005c*/ 	.word	0x00000070


	//   ....[1]....
        /*0060*/ 	.word	0x00000130


	//----- nvinfo : EIATTR_CBANK_PARAM_SIZE
	.align		4
.L_227:
        /*0064*/ 	.byte	0x03, 0x19
        /*0066*/ 	.short	0x001c


	//----- nvinfo : EIATTR_PARAM_CBANK
	.align		4
        /*0068*/ 	.byte	0x04, 0x0a
        /*006a*/ 	.short	(.L_229 - .L_228)
	.align		4
.L_228:
        /*006c*/ 	.word	index@(.nv.constant0._Z13negativeEqualIfEvPT_S1_S1_i)
        /*0070*/ 	.short	0x0380
        /*0072*/ 	.short	0x001c


	//----- nvinfo : EIATTR_SW_WAR
	.align		4
.L_229:
        /*0074*/ 	.byte	0x04, 0x36
        /*0076*/ 	.short	(.L_231 - .L_230)
.L_230:
        /*0078*/ 	.word	0x00000008
.L_231:


//--------------------- .nv.info._Z5equalIiEvPT_S1_S1_i --------------------------
	.section	.nv.info._Z5equalIiEvPT_S1_S1_i,"",@"SHT_CUDA_INFO"
	.sectionflags	@""
	.align	4


	//----- nvinfo : EIATTR_CUDA_API_VERSION
	.align		4
        /*0000*/ 	.byte	0x04, 0x37
        /*0002*/ 	.short	(.L_233 - .L_232)
.L_232:
        /*0004*/ 	.word	0x00000082


	//----- nvinfo : EIATTR_KPARAM_INFO
	.align		4
.L_233:
        /*0008*/ 	.byte	0x04, 0x17
        /*000a*/ 	.short	(.L_235 - .L_234)
.L_234:
        /*000c*/ 	.word	0x00000000
        /*0010*/ 	.short	0x0003
        /*0012*/ 	.short	0x0018
        /*0014*/ 	.byte	0x00, 0xf0, 0x11, 0x00


	//----- nvinfo : EIATTR_KPARAM_INFO
	.align		4
.L_235:
        /*0018*/ 	.byte	0x04, 0x17
        /*001a*/ 	.short	(.L_237 - .L_236)
.L_236:
        /*001c*/ 	.word	0x00000000
        /*0020*/ 	.short	0x0002
        /*0022*/ 	.short	0x0010
        /*0024*/ 	.byte	0x00, 0xf5, 0x21, 0x00


	//----- nvinfo : EIATTR_KPARAM_INFO
	.align		4
.L_237:
        /*0028*/ 	.byte	0x04, 0x17
        /*002a*/ 	.short	(.L_239 - .L_238)
.L_238:
        /*002c*/ 	.word	0x00000000
        /*0030*/ 	.short	0x0001
        /*0032*/ 	.short	0x0008
        /*0034*/ 	.byte	0x00, 0xf5, 0x21, 0x00


	//----- nvinfo : EIATTR_KPARAM_INFO
	.align		4
.L_239:
        /*0038*/ 	.byte	0x04, 0x17
        /*003a*/ 	.short	(.L_241 - .L_240)
.L_240:
        /*003c*/ 	.word	0x00000000
        /*0040*/ 	.short	0x0000
        /*0042*/ 	.short	0x0000
        /*0044*/ 	.byte	0x00, 0xf5, 0x21, 0x00


	//----- nvinfo : EIATTR_SPARSE_MMA_MASK
	.align		4
.L_241:
        /*0048*/ 	.byte	0x03, 0x50
        /*004a*/ 	.short	0x0000


	//----- nvinfo : EIATTR_MAXREG_COUNT
	.align		4
        /*004c*/ 	.byte	0x03, 0x1b
        /*004e*/ 	.short	0x00ff


	//----- nvinfo : EIATTR_MERCURY_ISA_VERSION
	.align		4
        /*0050*/ 	.byte	0x03, 0x5f
        /*0052*/ 	.short	0x0101


	//----- nvinfo : EIATTR_VRC_CTA_INIT_COUNT
	.align		4
        /*0054*/ 	.byte	0x02, 0x4a
	.zero		1
	.zero		1


	//----- nvinfo : EIATTR_EXIT_INSTR_OFFSETS
	.align		4
        /*0058*/ 	.byte	0x04, 0x1c
        /*005a*/ 	.short	(.L_243 - .L_242)


	//   ....[0]....
.L_242:
        /*005c*/ 	.word	0x00000070


	//   ....[1]....
        /*0060*/ 	.word	0x00000140


	//----- nvinfo : EIATTR_CBANK_PARAM_SIZE
	.align		4
.L_243:
        /*0064*/ 	.byte	0x03, 0x19
        /*0066*/ 	.short	0x001c


	//----- nvinfo : EIATTR_PARAM_CBANK
	.align		4
        /*0068*/ 	.byte	0x04, 0x0a
        /*006a*/ 	.short	(.L_245 - .L_244)
	.align		4
.L_244:
        /*006c*/ 	.word	index@(.nv.constant0._Z5equalIiEvPT_S1_S1_i)
        /*0070*/ 	.short	0x0380
        /*0072*/ 	.short	0x001c


	//----- nvinfo : EIATTR_SW_WAR
	.align		4
.L_245:
        /*0074*/ 	.byte	0x04, 0x36
        /*0076*/ 	.short	(.L_247 - .L_246)
.L_246:
        /*0078*/ 	.word	0x00000008
.L_247:


//--------------------- .nv.info._Z5equalIfEvPT_S1_S1_i --------------------------
	.section	.nv.info._Z5equalIfEvPT_S1_S1_i,"",@"SHT_CUDA_INFO"
	.sectionflags	@""
	.align	4


	//----- nvinfo : EIATTR_CUDA_API_VERSION
	.align		4
        /*0000*/ 	.byte	0x04, 0x37
        /*0002*/ 	.short	(.L_249 - .L_248)
.L_248:
        /*0004*/ 	.word	0x00000082


	//----- nvinfo : EIATTR_KPARAM_INFO
	.align		4
.L_249:
        /*0008*/ 	.byte	0x04, 0x17
        /*000a*/ 	.short	(.L_251 - .L_250)
.L_250:
        /*000c*/ 	.word	0x00000000
        /*0010*/ 	.short	0x0003
        /*0012*/ 	.short	0x0018
        /*0014*/ 	.byte	0x00, 0xf0, 0x11, 0x00


	//----- nvinfo : EIATTR_KPARAM_INFO
	.align		4
.L_251:
        /*0018*/ 	.byte	0x04, 0x17
        /*001a*/ 	.short	(.L_253 - .L_252)
.L_252:
        /*001c*/ 	.word	0x00000000
        /*0020*/ 	.short	0x0002
        /*0022*/ 	.short	0x0010
        /*0024*/ 	.byte	0x00, 0xf5, 0x21, 0x00


	//----- nvinfo : EIATTR_KPARAM_INFO
	.align		4
.L_253:
        /*0028*/ 	.byte	0x04, 0x17
        /*002a*/ 	.short	(.L_255 - .L_254)
.L_254:
        /*002c*/ 	.word	0x00000000
        /*0030*/ 	.short	0x0001
        /*0032*/ 	.short	0x0008
        /*0034*/ 	.byte	0x00, 0xf5, 0x21, 0x00


	//----- nvinfo : EIATTR_KPARAM_INFO
	.align		4
.L_255:
        /*0038*/ 	.byte	0x04, 0x17
        /*003a*/ 	.short	(.L_257 - .L_256)
.L_256:
        /*003c*/ 	.word	0x00000000
        /*0040*/ 	.short	0x0000
        /*0042*/ 	.short	0x0000
        /*0044*/ 	.byte	0x00, 0xf5, 0x21, 0x00


	//----- nvinfo : EIATTR_SPARSE_MMA_MASK
	.align		4
.L_257:
        /*0048*/ 	.byte	0x03, 0x50
        /*004a*/ 	.short	0x0000


	//----- nvinfo : EIATTR_MAXREG_COUNT
	.align		4
        /*004c*/ 	.byte	0x03, 0x1b
        /*004e*/ 	.short	0x00ff


	//----- nvinfo : EIATTR_MERCURY_ISA_VERSION
	.align		4
        /*0050*/ 	.byte	0x03, 0x5f
        /*0052*/ 	.short	0x0101


	//----- nvinfo : EIATTR_VRC_CTA_INIT_COUNT
	.align		4
        /*0054*/ 	.byte	0x02, 0x4a
	.zero		1
	.zero		1


	//----- nvinfo : EIATTR_EXIT_INSTR_OFFSETS
	.align		4
        /*0058*/ 	.byte	0x04, 0x1c
        /*005a*/ 	.short	(.L_259 - .L_258)


	//   ....[0]....
.L_258:
        /*005c*/ 	.word	0x00000070


	//   ....[1]....
        /*0060*/ 	.word	0x00000130


	//----- nvinfo : EIATTR_CBANK_PARAM_SIZE
	.align		4
.L_259:
        /*0064*/ 	.byte	0x03, 0x19
        /*0066*/ 	.short	0x001c


	//----- nvinfo : EIATTR_PARAM_CBANK
	.align		4
        /*0068*/ 	.byte	0x04, 0x0a
        /*006a*/ 	.short	(.L_261 - .L_260)
	.align		4
.L_260:
        /*006c*/ 	.word	index@(.nv.constant0._Z5equalIfEvPT_S1_S1_i)
        /*0070*/ 	.short	0x0380
        /*0072*/ 	.short	0x001c


	//----- nvinfo : EIATTR_SW_WAR
	.align		4
.L_261:
        /*0074*/ 	.byte	0x04, 0x36
        /*0076*/ 	.short	(.L_263 - .L_262)
.L_262:
        /*0078*/ 	.word	0x00000008
.L_263:


//--------------------- .nv.callgraph             --------------------------
	.section	.nv.callgraph,"",@"SHT_CUDA_CALLGRAPH"
	.align	4
	.sectionentsize	8
	.align		4
        /*0000*/ 	.word	0x00000000
	.align		4
        /*0004*/ 	.word	0xffffffff
	.align		4
        /*0008*/ 	.word	0x00000000
	.align		4
        /*000c*/ 	.word	0xfffffffe
	.align		4
        /*0010*/ 	.word	0x00000000
	.align		4
        /*0014*/ 	.word	0xfffffffd
	.align		4
        /*0018*/ 	.word	0x00000000
	.align		4
        /*001c*/ 	.word	0xfffffffc


//--------------------- .text._Z12greaterEqualIiEvPT_S1_S1_i --------------------------
	.section	.text._Z12greaterEqualIiEvPT_S1_S1_i,"ax",@progbits
	.align	128
        .global         _Z12greaterEqualIiEvPT_S1_S1_i
        .type           _Z12greaterEqualIiEvPT_S1_S1_i,@function
        .size           _Z12greaterEqualIiEvPT_S1_S1_i,(.L_x_12 - _Z12greaterEqualIiEvPT_S1_S1_i)
        .other          _Z12greaterEqualIiEvPT_S1_S1_i,@"STO_CUDA_ENTRY STV_DEFAULT"
_Z12greaterEqualIiEvPT_S1_S1_i:
.text._Z12greaterEqualIiEvPT_S1_S1_i:
[----:B------:R-:W-:Y:S01]  /*0000*/  LDC R1, c[0x0][0x37c] ;  /* 0x0000df00ff017b82 */ /* 0x000fe20000000800 */
[----:B------:R-:W0:Y:S07]  /*0010*/  S2R R9, SR_TID.X ;  /* 0x0000000000097919 */ /* 0x000e2e0000002100 */
[----:B------:R-:W0:Y:S01]  /*0020*/  S2UR UR4, SR_CTAID.X ;  /* 0x00000000000479c3 */ /* 0x000e220000002500 */
[----:B------:R-:W1:Y:S07]  /*0030*/  LDCU UR5, c[0x0][0x398] ;  /* 0x00007300ff0577ac */ /* 0x000e6e0008000800 */
[----:B------:R-:W0:Y:S02]  /*0040*/  LDC R0, c[0x0][0x360] ;  /* 0x0000d800ff007b82 */ /* 0x000e240000000800 */
[----:B0-----:R-:W-:-:S05]  /*0050*/  IMAD R9, R0, UR4, R9 ;  /* 0x0000000400097c24 */ /* 0x001fca000f8e0209 */
[----:B-1----:R-:W-:-:S13]  /*0060*/  ISETP.GE.U32.AND P0, PT, R9, UR5, PT ;  /* 0x0000000509007c0c */ /* 0x002fda000bf06070 */
[----:B------:R-:W-:Y:S05]  /*0070*/  @P0 EXIT ;  /* 0x000000000000094d */ /* 0x000fea0003800000 */
[----:B------:R-:W0:Y:S01]  /*0080*/  LDC.64 R2, c[0x0][0x380] ;  /* 0x0000e000ff027b82 */ /* 0x000e220000000a00 */
[----:B------:R-:W1:Y:S07]  /*0090*/  LDCU.64 UR4, c[0x0][0x358] ;  /* 0x00006b00ff0477ac */ /* 0x000e6e0008000a00 */
[----:B------:R-:W2:Y:S08]  /*00a0*/  LDC.64 R4, c[0x0][0x388] ;  /* 0x0000e200ff047b82 */ /* 0x000eb00000000a00 */
[----:B------:R-:W3:Y:S01]  /*00b0*/  LDC.64 R6, c[0x0][0x390] ;  /* 0x0000e400ff067b82 */ /* 0x000ee20000000a00 */
[----:B0-----:R-:W-:-:S06]  /*00c0*/  IMAD.WIDE.U32 R2, R9, 0x4, R2 ;  /* 0x0000000409027825 */ /* 0x001fcc00078e0002 */
[----:B-1----:R-:W4:Y:S01]  /*00d0*/  LDG.E R2, desc[UR4][R2.64] ;  /* 0x0000000402027981 */ /* 0x002f22000c1e1900 */
[----:B--2---:R-:W-:-:S06]  /*00e0*/  IMAD.WIDE.U32 R4, R9, 0x4, R4 ;  /* 0x0000000409047825 */ /* 0x004fcc00078e0004 */
[----:B------:R-:W4:Y:S01]  /*00f0*/  LDG.E R5, desc[UR4][R4.64] ;  /* 0x0000000404057981 */ /* 0x000f22000c1e1900 */
[----:B---3--:R-:W-:Y:S01]  /*0100*/  IMAD.WIDE.U32 R6, R9, 0x4, R6 ;  /* 0x0000000409067825 */ /* 0x008fe200078e0006 */
[----:B----4-:R-:W-:-:S04]  /*0110*/  ISETP.GE.AND P0, PT, R2, R5, PT ;  /* 0x000000050200720c */ /* 0x010fc80003f06270 */
[----:B------:R-:W-:-:S05]  /*0120*/  SEL R9, RZ, 0x1, !P0 ;  /* 0x00000001ff097807 */ /* 0x000fca0004000000 */
[----:B------:R-:W-:Y:S01]  /*0130*/  STG.E desc[UR4][R6.64], R9 ;  /* 0x0000000906007986 */ /* 0x000fe2000c101904 */
[----:B------:R-:W-:Y:S05]  /*0140*/  EXIT ;  /* 0x000000000000794d */ /* 0x000fea0003800000 */
.L_x_0:
[----:B------:R-:W-:-:S00]  /*0150*/  BRA `(.L_x_0) ;  /* 0xfffffffc00fc7947 */ /* 0x000fc0000383ffff */
[----:B------:R-:W-:-:S00]  /*0160*/  NOP ;  /* 0x0000000000007918 */ /* 0x000fc00000000000 */
        /* <DEDUP_REMOVED lines=9> */
.L_x_12:


//--------------------- .text._Z12greaterEqualIfEvPT_S1_S1_i --------------------------
	.section	.text._Z12greaterEqualIfEvPT_S1_S1_i,"ax",@progbits
	.align	128
        .global         _Z12greaterEqualIfEvPT_S1_S1_i
        .type           _Z12greaterEqualIfEvPT_S1_S1_i,@function
        .size           _Z12greaterEqualIfEvPT_S1_S1_i,(.L_x_13 - _Z12greaterEqualIfEvPT_S1_S1_i)
        .other          _Z12greaterEqualIfEvPT_S1_S1_i,@"STO_CUDA_ENTRY STV_DEFAULT"
_Z12greaterEqualIfEvPT_S1_S1_i:
.text._Z12greaterEqualIfEvPT_S1_S1_i:
        /* <DEDUP_REMOVED lines=17> */
[----:B----4-:R-:W-:-:S05]  /*0110*/  FSET.BF.GE.AND R9, R2, R5, PT ;  /* 0x000000050209720a */ /* 0x010fca0003806000 */
[----:B------:R-:W-:Y:S01]  /*0120*/  STG.E desc[UR4][R6.64], R9 ;  /* 0x0000000906007986 */ /* 0x000fe2000c101904 */
[----:B------:R-:W-:Y:S05]  /*0130*/  EXIT ;  /* 0x000000000000794d */ /* 0x000fea0003800000 */
.L_x_1:
        /* <DEDUP_REMOVED lines=12> */
.L_x_13:


//--------------------- .text._Z9lessEqualIiEvPT_S1_S1_i --------------------------
	.section	.text._Z9lessEqualIiEvPT_S1_S1_i,"ax",@progbits
	.align	128
        .global         _Z9lessEqualIiEvPT_S1_S1_i
        .type           _Z9lessEqualIiEvPT_S1_S1_i,@function
        .size           _Z9lessEqualIiEvPT_S1_S1_i,(.L_x_14 - _Z9lessEqualIiEvPT_S1_S1_i)
        .other          _Z9lessEqualIiEvPT_S1_S1_i,@"STO_CUDA_ENTRY STV_DEFAULT"
_Z9lessEqualIiEvPT_S1_S1_i:
.text._Z9lessEqualIiEvPT_S1_S1_i:
        /* <DEDUP_REMOVED lines=17> */
[----:B----4-:R-:W-:-:S04]  /*0110*/  ISETP.GT.AND P0, PT, R2, R5, PT ;  /* 0x000000050200720c */ /* 0x010fc80003f04270 */
[----:B------:R-:W-:-:S05]  /*0120*/  SEL R9, RZ, 0x1, P0 ;  /* 0x00000001ff097807 */ /* 0x000fca0000000000 */
[----:B------:R-:W-:Y:S01]  /*0130*/  STG.E desc[UR4][R6.64], R9 ;  /* 0x0000000906007986 */ /* 0x000fe2000c101904 */
[----:B------:R-:W-:Y:S05]  /*0140*/  EXIT ;  /* 0x000000000000794d */ /* 0x000fea0003800000 */
.L_x_2:
        /* <DEDUP_REMOVED lines=11> */
.L_x_14:


//--------------------- .text._Z9lessEqualIfEvPT_S1_S1_i --------------------------
	.section	.text._Z9lessEqualIfEvPT_S1_S1_i,"ax",@progbits
	.align	128
        .global         _Z9lessEqualIfEvPT_S1_S1_i
        .type           _Z9lessEqualIfEvPT_S1_S1_i,@function
        .size           _Z9lessEqualIfEvPT_S1_S1_i,(.L_x_15 - _Z9lessEqualIfEvPT_S1_S1_i)
        .other          _Z9lessEqualIfEvPT_S1_S1_i,@"STO_CUDA_ENTRY STV_DEFAULT"
_Z9lessEqualIfEvPT_S1_S1_i:
.text._Z9lessEqualIfEvPT_S1_S1_i:
        /* <DEDUP_REMOVED lines=17> */
[----:B----4-:R-:W-:-:S05]  /*0110*/  FSET.BF.LE.AND R9, R2, R5, PT ;  /* 0x000000050209720a */ /* 0x010fca0003803000 */
[----:B------:R-:W-:Y:S01]  /*0120*/  STG.E desc[UR4][R6.64], R9 ;  /* 0x0000000906007986 */ /* 0x000fe2000c101904 */
[----:B------:R-:W-:Y:S05]  /*0130*/  EXIT ;  /* 0x000000000000794d */ /* 0x000fea0003800000 */
.L_x_3:
        /* <DEDUP_REMOVED lines=12> */
.L_x_15:


//--------------------- .text._Z7greaterIiEvPT_S1_S1_i --------------------------
	.section	.text._Z7greaterIiEvPT_S1_S1_i,"ax",@progbits
	.align	128
        .global         _Z7greaterIiEvPT_S1_S1_i
        .type           _Z7greaterIiEvPT_S1_S1_i,@function
        .size           _Z7greaterIiEvPT_S1_S1_i,(.L_x_16 - _Z7greaterIiEvPT_S1_S1_i)
        .other          _Z7greaterIiEvPT_S1_S1_i,@"STO_CUDA_ENTRY STV_DEFAULT"
_Z7greaterIiEvPT_S1_S1_i:
.text._Z7greaterIiEvPT_S1_S1_i:
        /* <DEDUP_REMOVED lines=18> */
[----:B------:R-:W-:-:S05]  /*0120*/  SEL R9, RZ, 0x1, !P0 ;  /* 0x00000001ff097807 */ /* 0x000fca0004000000 */
[----:B------:R-:W-:Y:S01]  /*0130*/  STG.E desc[UR4][R6.64], R9 ;  /* 0x0000000906007986 */ /* 0x000fe2000c101904 */
[----:B------:R-:W-:Y:S05]  /*0140*/  EXIT ;  /* 0x000000000000794d */ /* 0x000fea0003800000 */
.L_x_4:
        /* <DEDUP_REMOVED lines=11> */
.L_x_16:


//--------------------- .text._Z7greaterIfEvPT_S1_S1_i --------------------------
	.section	.text._Z7greaterIfEvPT_S1_S1_i,"ax",@progbits
	.align	128
        .global         _Z7greaterIfEvPT_S1_S1_i
        .type           _Z7greaterIfEvPT_S1_S1_i,@function
        .size           _Z7greaterIfEvPT_S1_S1_i,(.L_x_17 - _Z7greaterIfEvPT_S1_S1_i)
        .other          _Z7greaterIfEvPT_S1_S1_i,@"STO_CUDA_ENTRY STV_DEFAULT"
_Z7greaterIfEvPT_S1_S1_i:
.text._Z7greaterIfEvPT_S1_S1_i:
        /* <DEDUP_REMOVED lines=17> */
[----:B----4-:R-:W-:-:S05]  /*0110*/  FSET.BF.GT.AND R9, R2, R5, PT ;  /* 0x000000050209720a */ /* 0x010fca0003804000 */
[----:B------:R-:W-:Y:S01]  /*0120*/  STG.E desc[UR4][R6.64], R9 ;  /* 0x0000000906007986 */ /* 0x000fe2000c101904 */
[----:B------:R-:W-:Y:S05]  /*0130*/  EXIT ;  /* 0x000000000000794d */ /* 0x000fea0003800000 */
.L_x_5:
        /* <DEDUP_REMOVED lines=12> */
.L_x_17:


//--------------------- .text._Z4lessIiEvPT_S1_S1_i --------------------------
	.section	.text._Z4lessIiEvPT_S1_S1_i,"ax",@progbits
	.align	128
        .global         _Z4lessIiEvPT_S1_S1_i
        .type           _Z4lessIiEvPT_S1_S1_i,@function
        .size           _Z4lessIiEvPT_S1_S1_i,(.L_x_18 - _Z4lessIiEvPT_S1_S1_i)
        .other          _Z4lessIiEvPT_S1_S1_i,@"STO_CUDA_ENTRY STV_DEFAULT"
_Z4lessIiEvPT_S1_S1_i:
.text._Z4lessIiEvPT_S1_S1_i:
        /* <DEDUP_REMOVED lines=18> */
[----:B------:R-:W-:-:S05]  /*0120*/  SEL R9, RZ, 0x1, P0 ;  /* 0x00000001ff097807 */ /* 0x000fca0000000000 */
[----:B------:R-:W-:Y:S01]  /*0130*/  STG.E desc[UR4][R6.64], R9 ;  /* 0x0000000906007986 */ /* 0x000fe2000c101904 */
[----:B------:R-:W-:Y:S05]  /*0140*/  EXIT ;  /* 0x000000000000794d */ /* 0x000fea0003800000 */
.L_x_6:
        /* <DEDUP_REMOVED lines=11> */
.L_x_18:


//--------------------- .text._Z4lessIfEvPT_S1_S1_i --------------------------
	.section	.text._Z4lessIfEvPT_S1_S1_i,"ax",@progbits
	.align	128
        .global         _Z4lessIfEvPT_S1_S1_i
        .type           _Z4lessIfEvPT_S1_S1_i,@function
        .size           _Z4lessIfEvPT_S1_S1_i,(.L_x_19 - _Z4lessIfEvPT_S1_S1_i)
        .other          _Z4lessIfEvPT_S1_S1_i,@"STO_CUDA_ENTRY STV_DEFAULT"
_Z4lessIfEvPT_S1_S1_i:
.text._Z4lessIfEvPT_S1_S1_i:
        /* <DEDUP_REMOVED lines=17> */
[----:B----4-:R-:W-:-:S05]  /*0110*/  FSET.BF.LT.AND R9, R2, R5, PT ;  /* 0x000000050209720a */ /* 0x010fca0003801000 */
[----:B------:R-:W-:Y:S01]  /*0120*/  STG.E desc[UR4][R6.64], R9 ;  /* 0x0000000906007986 */ /* 0x000fe2000c101904 */
[----:B------:R-:W-:Y:S05]  /*0130*/  EXIT ;  /* 0x000000000000794d */ /* 0x000fea0003800000 */
.L_x_7:
        /* <DEDUP_REMOVED lines=12> */
.L_x_19:


//--------------------- .text._Z13negativeEqualIiEvPT_S1_S1_i --------------------------
	.section	.text._Z13negativeEqualIiEvPT_S1_S1_i,"ax",@progbits
	.align	128
        .global         _Z13negativeEqualIiEvPT_S1_S1_i
        .type           _Z13negativeEqualIiEvPT_S1_S1_i,@function
        .size           _Z13negativeEqualIiEvPT_S1_S1_i,(.L_x_20 - _Z13negativeEqualIiEvPT_S1_S1_i)
        .other          _Z13negativeEqualIiEvPT_S1_S1_i,@"STO_CUDA_ENTRY STV_DEFAULT"
_Z13negativeEqualIiEvPT_S1_S1_i:
.text._Z13negativeEqualIiEvPT_S1_S1_i:
        /* <DEDUP_REMOVED lines=17> */
[----:B----4-:R-:W-:-:S04]  /*0110*/  ISETP.NE.AND P0, PT, R2, R5, PT ;  /* 0x000000050200720c */ /* 0x010fc80003f05270 */
[----:B------:R-:W-:-:S05]  /*0120*/  SEL R9, RZ, 0x1, !P0 ;  /* 0x00000001ff097807 */ /* 0x000fca0004000000 */
[----:B------:R-:W-:Y:S01]  /*0130*/  STG.E desc[UR4][R6.64], R9 ;  /* 0x0000000906007986 */ /* 0x000fe2000c101904 */
[----:B------:R-:W-:Y:S05]  /*0140*/  EXIT ;  /* 0x000000000000794d */ /* 0x000fea0003800000 */
.L_x_8:
        /* <DEDUP_REMOVED lines=11> */
.L_x_20:


//--------------------- .text._Z13negativeEqualIfEvPT_S1_S1_i --------------------------
	.section	.text._Z13negativeEqualIfEvPT_S1_S1_i,"ax",@progbits
	.align	128
        .global         _Z13negativeEqualIfEvPT_S1_S1_i
        .type           _Z13negativeEqualIfEvPT_S1_S1_i,@function
        .size           _Z13negativeEqualIfEvPT_S1_S1_i,(.L_x_21 - _Z13negativeEqualIfEvPT_S1_S1_i)
        .other          _Z13negativeEqualIfEvPT_S1_S1_i,@"STO_CUDA_ENTRY STV_DEFAULT"
_Z13negativeEqualIfEvPT_S1_S1_i:
.text._Z13negativeEqualIfEvPT_S1_S1_i:
        /* <DEDUP_REMOVED lines=17> */
[----:B----4-:R-:W-:-:S05]  /*0110*/  FSET.BF.NEU.AND R9, R2, R5, PT ;  /* 0x000000050209720a */ /* 0x010fca000380d000 */
[----:B------:R-:W-:Y:S01]  /*0120*/  STG.E desc[UR4][R6.64], R9 ;  /* 0x0000000906007986 */ /* 0x000fe2000c101904 */
[----:B------:R-:W-:Y:S05]  /*0130*/  EXIT ;  /* 0x000000000000794d */ /* 0x000fea0003800000 */
.L_x_9:
        /* <DEDUP_REMOVED lines=12> */
.L_x_21:


//--------------------- .text._Z5equalIiEvPT_S1_S1_i --------------------------
	.section	.text._Z5equalIiEvPT_S1_S1_i,"ax",@progbits
	.align	128
        .global         _Z5equalIiEvPT_S1_S1_i
        .type           _Z5equalIiEvPT_S1_S1_i,@function
        .size           _Z5equalIiEvPT_S1_S1_i,(.L_x_22 - _Z5equalIiEvPT_S1_S1_i)
        .other          _Z5equalIiEvPT_S1_S1_i,@"STO_CUDA_ENTRY STV_DEFAULT"
_Z5equalIiEvPT_S1_S1_i:
.text._Z5equalIiEvPT_S1_S1_i:
        /* <DEDUP_REMOVED lines=18> */
[----:B------:R-:W-:-:S05]  /*0120*/  SEL R9, RZ, 0x1, P0 ;  /* 0x00000001ff097807 */ /* 0x000fca0000000000 */
[----:B------:R-:W-:Y:S01]  /*0130*/  STG.E desc[UR4][R6.64], R9 ;  /* 0x0000000906007986 */ /* 0x000fe2000c101904 */
[----:B------:R-:W-:Y:S05]  /*0140*/  EXIT ;  /* 0x000000000000794d */ /* 0x000fea0003800000 */
.L_x_10:
        /* <DEDUP_REMOVED lines=11> */
.L_x_22:


//--------------------- .text._Z5equalIfEvPT_S1_S1_i --------------------------
	.section	.text._Z5equalIfEvPT_S1_S1_i,"ax",@progbits
	.align	128
        .global         _Z5equalIfEvPT_S1_S1_i
        .type           _Z5equalIfEvPT_S1_S1_i,@function
        .size           _Z5equalIfEvPT_S1_S1_i,(.L_x_23 - _Z5equalIfEvPT_S1_S1_i)
        .other          _Z5equalIfEvPT_S1_S1_i,@"STO_CUDA_ENTRY STV_DEFAULT"
_Z5equalIfEvPT_S1_S1_i:
.text._Z5equalIfEvPT_S1_S1_i:
        /* <DEDUP_REMOVED lines=17> */
[----:B----4-:R-:W-:-:S05]  /*0110*/  FSET.BF.EQ.AND R9, R2, R5, PT ;  /* 0x000000050209720a */ /* 0x010fca0003802000 */
[----:B------:R-:W-:Y:S01]  /*0120*/  STG.E desc[UR4][R6.64], R9 ;  /* 0x0000000906007986 */ /* 0x000fe2000c101904 */
[----:B------:R-:W-:Y:S05]  /*0130*/  EXIT ;  /* 0x000000000000794d */ /* 0x000fea0003800000 */
.L_x_11:
        /* <DEDUP_REMOVED lines=12> */
.L_x_23:


//--------------------- .nv.shared.reserved.0     --------------------------
	.section	.nv.shared.reserved.0,"aw",@nobits
	.weak		__nv_reservedSMEM_offset_0_alias
	.size		__nv_reservedSMEM_offset_0_alias, 0, 64
	.other		__nv_reservedSMEM_offset_0_alias,@"STO_CUDA_RESERVED_SHARED STV_DEFAULT"
__nv_reservedSMEM_offset_0_alias:
	.zero		0
	.zero		64


//--------------------- .nv.constant0._Z12greaterEqualIiEvPT_S1_S1_i --------------------------
	.section	.nv.constant0._Z12greaterEqualIiEvPT_S1_S1_i,"a",@progbits
	.sectionflags	@""
	.align	4
.nv.constant0._Z12greaterEqualIiEvPT_S1_S1_i:
	.zero		924


//--------------------- .nv.constant0._Z12greaterEqualIfEvPT_S1_S1_i --------------------------
	.section	.nv.constant0._Z12greaterEqualIfEvPT_S1_S1_i,"a",@progbits
	.sectionflags	@""
	.align	4
.nv.constant0._Z12greaterEqualIfEvPT_S1_S1_i:
	.zero		924


//--------------------- .nv.constant0._Z9lessEqualIiEvPT_S1_S1_i --------------------------
	.section	.nv.constant0._Z9lessEqualIiEvPT_S1_S1_i,"a",@progbits
	.sectionflags	@""
	.align	4
.nv.constant0._Z9lessEqualIiEvPT_S1_S1_i:
	.zero		924


//--------------------- .nv.constant0._Z9lessEqualIfEvPT_S1_S1_i --------------------------
	.section	.nv.constant0._Z9lessEqualIfEvPT_S1_S1_i,"a",@progbits
	.sectionflags	@""
	.align	4
.nv.constant0._Z9lessEqualIfEvPT_S1_S1_i:
	.zero		924


//--------------------- .nv.constant0._Z7greaterIiEvPT_S1_S1_i --------------------------
	.section	.nv.constant0._Z7greaterIiEvPT_S1_S1_i,"a",@progbits
	.sectionflags	@""
	.align	4
.nv.constant0._Z7greaterIiEvPT_S1_S1_i:
	.zero		924


//--------------------- .nv.constant0._Z7greaterIfEvPT_S1_S1_i --------------------------
	.section	.nv.constant0._Z7greaterIfEvPT_S1_S1_i,"a",@progbits
	.sectionflags	@""
	.align	4
.nv.constant0._Z7greaterIfEvPT_S1_S1_i:
	.zero		924


//--------------------- .nv.constant0._Z4lessIiEvPT_S1_S1_i --------------------------
	.section	.nv.constant0._Z4lessIiEvPT_S1_S1_i,"a",@progbits
	.sectionflags	@""
	.align	4
.nv.constant0._Z4lessIiEvPT_S1_S1_i:
	.zero		924


//--------------------- .nv.constant0._Z4lessIfEvPT_S1_S1_i --------------------------
	.section	.nv.constant0._Z4lessIfEvPT_S1_S1_i,"a",@progbits
	.sectionflags	@""
	.align	4
.nv.constant0._Z4lessIfEvPT_S1_S1_i:
	.zero		924


//--------------------- .nv.constant0._Z13negativeEqualIiEvPT_S1_S1_i --------------------------
	.section	.nv.constant0._Z13negativeEqualIiEvPT_S1_S1_i,"a",@progbits
	.sectionflags	@""
	.align	4
.nv.constant0._Z13negativeEqualIiEvPT_S1_S1_i:
	.zero		924


//--------------------- .nv.constant0._Z13negativeEqualIfEvPT_S1_S1_i --------------------------
	.section	.nv.constant0._Z13negativeEqualIfEvPT_S1_S1_i,"a",@progbits
	.sectionflags	@""
	.align	4
.nv.constant0._Z13negativeEqualIfEvPT_S1_S1_i:
	.zero		924


//--------------------- .nv.constant0._Z5equalIiEvPT_S1_S1_i --------------------------
	.section	.nv.constant0._Z5equalIiEvPT_S1_S1_i,"a",@progbits
	.sectionflags	@""
	.align	4
.nv.constant0._Z5equalIiEvPT_S1_S1_i:
	.zero		924


//--------------------- .nv.constant0._Z5equalIfEvPT_S1_S1_i --------------------------
	.section	.nv.constant0._Z5equalIfEvPT_S1_S1_i,"a",@progbits
	.sectionflags	@""
	.align	4
.nv.constant0._Z5equalIfEvPT_S1_S1_i:
	.zero		924


//--------------------- SYMBOLS --------------------------

	.type		.nv.reservedSmem.offset0,@object
	.size		.nv.reservedSmem.offset0,0x4
